//
// Generated by NVIDIA NVVM Compiler
//
// Compiler Build ID: CL-36424714
// Cuda compilation tools, release 13.0, V13.0.88
// Based on NVVM 20.0.0
//

.version 9.0
.target sm_100
.address_size 64

	// .globl	_Z15sgemm_optimizedPKfS0_Pfiff
// _ZZ15sgemm_optimizedPKfS0_PfiffE2As has been demoted
// _ZZ15sgemm_optimizedPKfS0_PfiffE2Bs has been demoted

.visible .entry _Z15sgemm_optimizedPKfS0_Pfiff(
	.param .u64 .ptr .align 1 _Z15sgemm_optimizedPKfS0_Pfiff_param_0,
	.param .u64 .ptr .align 1 _Z15sgemm_optimizedPKfS0_Pfiff_param_1,
	.param .u64 .ptr .align 1 _Z15sgemm_optimizedPKfS0_Pfiff_param_2,
	.param .u32 _Z15sgemm_optimizedPKfS0_Pfiff_param_3,
	.param .f32 _Z15sgemm_optimizedPKfS0_Pfiff_param_4,
	.param .f32 _Z15sgemm_optimizedPKfS0_Pfiff_param_5
)
{
	.reg .pred 	%p<95>;
	.reg .b32 	%r<594>;
	.reg .b32 	%f<1661>;
	.reg .b64 	%rd<111>;
	// demoted variable
	.shared .align 4 .b8 _ZZ15sgemm_optimizedPKfS0_PfiffE2As[16384];
	// demoted variable
	.shared .align 4 .b8 _ZZ15sgemm_optimizedPKfS0_PfiffE2Bs[32768];
	ld.param.u64 	%rd12, [_Z15sgemm_optimizedPKfS0_Pfiff_param_0];
	ld.param.u64 	%rd13, [_Z15sgemm_optimizedPKfS0_Pfiff_param_1];
	ld.param.u64 	%rd14, [_Z15sgemm_optimizedPKfS0_Pfiff_param_2];
	ld.param.u32 	%r160, [_Z15sgemm_optimizedPKfS0_Pfiff_param_3];
	ld.param.f32 	%f97, [_Z15sgemm_optimizedPKfS0_Pfiff_param_4];
	ld.param.f32 	%f98, [_Z15sgemm_optimizedPKfS0_Pfiff_param_5];
	cvta.to.global.u64 	%rd1, %rd12;
	cvta.to.global.u64 	%rd2, %rd13;
	cvta.to.global.u64 	%rd3, %rd14;
	mov.u32 	%r161, %tid.x;
	mov.u32 	%r1, %tid.y;
	mov.u32 	%r162, %ctaid.y;
	shl.b32 	%r2, %r162, 6;
	mov.u32 	%r163, %ctaid.x;
	shl.b32 	%r3, %r163, 7;
	shl.b32 	%r4, %r161, 2;
	add.s32 	%r5, %r3, %r4;
	mov.u32 	%r164, %ntid.x;
	mov.u32 	%r6, %ntid.y;
	mul.lo.s32 	%r7, %r164, %r6;
	mad.lo.s32 	%r8, %r1, %r164, %r161;
	add.s32 	%r165, %r160, 31;
	shr.s32 	%r166, %r165, 31;
	shr.u32 	%r167, %r166, 27;
	add.s32 	%r168, %r165, %r167;
	shr.s32 	%r9, %r168, 5;
	setp.gt.u32 	%p1, %r8, 2047;
	@%p1 bra 	$L__BB0_8;
	add.s32 	%r169, %r8, %r7;
	max.u32 	%r170, %r169, 2048;
	setp.lt.u32 	%p2, %r169, 2048;
	selp.u32 	%r171, 1, 0, %p2;
	add.s32 	%r172, %r169, %r171;
	sub.s32 	%r173, %r170, %r172;
	div.u32 	%r174, %r173, %r7;
	add.s32 	%r10, %r174, %r171;
	and.b32  	%r175, %r10, 3;
	setp.eq.s32 	%p3, %r175, 3;
	mov.u32 	%r578, %r8;
	@%p3 bra 	$L__BB0_7;
	add.s32 	%r177, %r10, 1;
	and.b32  	%r11, %r177, 3;
	mov.b32 	%r577, 0;
	mov.u32 	%r578, %r8;
$L__BB0_3:
	.pragma "nounroll";
	shr.u32 	%r14, %r578, 5;
	and.b32  	%r15, %r578, 31;
	add.s32 	%r16, %r14, %r2;
	max.s32 	%r178, %r15, %r16;
	setp.lt.s32 	%p4, %r178, %r160;
	@%p4 bra 	$L__BB0_5;
	shl.b32 	%r179, %r14, 7;
	mov.u32 	%r180, _ZZ15sgemm_optimizedPKfS0_PfiffE2As;
	add.s32 	%r181, %r180, %r179;
	shl.b32 	%r182, %r15, 2;
	add.s32 	%r183, %r181, %r182;
	mov.b32 	%r184, 0;
	st.shared.u32 	[%r183], %r184;
	bra.uni 	$L__BB0_6;
$L__BB0_5:
	mad.lo.s32 	%r185, %r16, %r160, %r15;
	mul.wide.u32 	%rd15, %r185, 4;
	add.s64 	%rd16, %rd1, %rd15;
	ld.global.nc.f32 	%f99, [%rd16];
	shl.b32 	%r186, %r14, 7;
	mov.u32 	%r187, _ZZ15sgemm_optimizedPKfS0_PfiffE2As;
	add.s32 	%r188, %r187, %r186;
	shl.b32 	%r189, %r15, 2;
	add.s32 	%r190, %r188, %r189;
	st.shared.f32 	[%r190], %f99;
$L__BB0_6:
	add.s32 	%r578, %r578, %r7;
	add.s32 	%r577, %r577, 1;
	setp.ne.s32 	%p5, %r577, %r11;
	@%p5 bra 	$L__BB0_3;
$L__BB0_7:
	setp.lt.u32 	%p6, %r10, 3;
	@%p6 bra 	$L__BB0_8;
	bra.uni 	$L__BB0_18;
$L__BB0_8:
	setp.gt.u32 	%p12, %r8, 4095;
	@%p12 bra 	$L__BB0_42;
	add.s32 	%r243, %r8, %r7;
	max.u32 	%r244, %r243, 4096;
	setp.lt.u32 	%p13, %r243, 4096;
	selp.u32 	%r245, 1, 0, %p13;
	add.s32 	%r246, %r243, %r245;
	sub.s32 	%r247, %r244, %r246;
	div.u32 	%r248, %r247, %r7;
	add.s32 	%r20, %r248, %r245;
	and.b32  	%r249, %r20, 3;
	setp.eq.s32 	%p14, %r249, 3;
	mov.u32 	%r581, %r8;
	@%p14 bra 	$L__BB0_15;
	add.s32 	%r251, %r20, 1;
	and.b32  	%r21, %r251, 3;
	mov.b32 	%r580, 0;
	mov.u32 	%r581, %r8;
$L__BB0_11:
	.pragma "nounroll";
	shr.u32 	%r24, %r581, 7;
	and.b32  	%r25, %r581, 127;
	add.s32 	%r26, %r25, %r3;
	max.s32 	%r252, %r24, %r26;
	setp.lt.s32 	%p15, %r252, %r160;
	@%p15 bra 	$L__BB0_13;
	shl.b32 	%r253, %r24, 9;
	mov.u32 	%r254, _ZZ15sgemm_optimizedPKfS0_PfiffE2Bs;
	add.s32 	%r255, %r254, %r253;
	shl.b32 	%r256, %r25, 2;
	add.s32 	%r257, %r255, %r256;
	mov.b32 	%r258, 0;
	st.shared.u32 	[%r257], %r258;
	bra.uni 	$L__BB0_14;
$L__BB0_13:
	mad.lo.s32 	%r259, %r24, %r160, %r26;
	mul.wide.s32 	%rd25, %r259, 4;
	add.s64 	%rd26, %rd2, %rd25;
	ld.global.nc.f32 	%f104, [%rd26];
	shl.b32 	%r260, %r24, 9;
	mov.u32 	%r261, _ZZ15sgemm_optimizedPKfS0_PfiffE2Bs;
	add.s32 	%r262, %r261, %r260;
	shl.b32 	%r263, %r25, 2;
	add.s32 	%r264, %r262, %r263;
	st.shared.f32 	[%r264], %f104;
$L__BB0_14:
	add.s32 	%r581, %r581, %r7;
	add.s32 	%r580, %r580, 1;
	setp.ne.s32 	%p16, %r580, %r21;
	@%p16 bra 	$L__BB0_11;
$L__BB0_15:
	setp.lt.u32 	%p17, %r20, 3;
	@%p17 bra 	$L__BB0_42;
$L__BB0_16:
	shr.u32 	%r48, %r581, 7;
	and.b32  	%r49, %r581, 127;
	add.s32 	%r50, %r49, %r3;
	max.s32 	%r265, %r48, %r50;
	setp.ge.s32 	%p18, %r265, %r160;
	@%p18 bra 	$L__BB0_31;
	mad.lo.s32 	%r272, %r48, %r160, %r50;
	mul.wide.s32 	%rd27, %r272, 4;
	add.s64 	%rd28, %rd2, %rd27;
	ld.global.nc.f32 	%f105, [%rd28];
	shl.b32 	%r273, %r48, 9;
	mov.u32 	%r274, _ZZ15sgemm_optimizedPKfS0_PfiffE2Bs;
	add.s32 	%r275, %r274, %r273;
	shl.b32 	%r276, %r49, 2;
	add.s32 	%r277, %r275, %r276;
	st.shared.f32 	[%r277], %f105;
	bra.uni 	$L__BB0_32;
$L__BB0_18:
	shr.u32 	%r31, %r578, 5;
	and.b32  	%r32, %r578, 31;
	add.s32 	%r33, %r31, %r2;
	max.s32 	%r191, %r32, %r33;
	setp.ge.s32 	%p7, %r191, %r160;
	@%p7 bra 	$L__BB0_20;
	mad.lo.s32 	%r198, %r33, %r160, %r32;
	mul.wide.u32 	%rd17, %r198, 4;
	add.s64 	%rd18, %rd1, %rd17;
	ld.global.nc.f32 	%f100, [%rd18];
	shl.b32 	%r199, %r31, 7;
	mov.u32 	%r200, _ZZ15sgemm_optimizedPKfS0_PfiffE2As;
	add.s32 	%r201, %r200, %r199;
	shl.b32 	%r202, %r32, 2;
	add.s32 	%r203, %r201, %r202;
	st.shared.f32 	[%r203], %f100;
	bra.uni 	$L__BB0_21;
$L__BB0_20:
	shl.b32 	%r192, %r31, 7;
	mov.u32 	%r193, _ZZ15sgemm_optimizedPKfS0_PfiffE2As;
	add.s32 	%r194, %r193, %r192;
	shl.b32 	%r195, %r32, 2;
	add.s32 	%r196, %r194, %r195;
	mov.b32 	%r197, 0;
	st.shared.u32 	[%r196], %r197;
$L__BB0_21:
	add.s32 	%r34, %r578, %r7;
	shr.u32 	%r35, %r34, 5;
	and.b32  	%r36, %r34, 31;
	add.s32 	%r37, %r35, %r2;
	max.s32 	%r204, %r36, %r37;
	setp.lt.s32 	%p8, %r204, %r160;
	@%p8 bra 	$L__BB0_23;
	shl.b32 	%r205, %r35, 7;
	mov.u32 	%r206, _ZZ15sgemm_optimizedPKfS0_PfiffE2As;
	add.s32 	%r207, %r206, %r205;
	shl.b32 	%r208, %r36, 2;
	add.s32 	%r209, %r207, %r208;
	mov.b32 	%r210, 0;
	st.shared.u32 	[%r209], %r210;
	bra.uni 	$L__BB0_24;
$L__BB0_23:
	mad.lo.s32 	%r211, %r37, %r160, %r36;
	mul.wide.u32 	%rd19, %r211, 4;
	add.s64 	%rd20, %rd1, %rd19;
	ld.global.nc.f32 	%f101, [%rd20];
	shl.b32 	%r212, %r35, 7;
	mov.u32 	%r213, _ZZ15sgemm_optimizedPKfS0_PfiffE2As;
	add.s32 	%r214, %r213, %r212;
	shl.b32 	%r215, %r36, 2;
	add.s32 	%r216, %r214, %r215;
	st.shared.f32 	[%r216], %f101;
$L__BB0_24:
	add.s32 	%r38, %r34, %r7;
	shr.u32 	%r39, %r38, 5;
	and.b32  	%r40, %r38, 31;
	add.s32 	%r41, %r39, %r2;
	max.s32 	%r217, %r40, %r41;
	setp.lt.s32 	%p9, %r217, %r160;
	@%p9 bra 	$L__BB0_26;
	shl.b32 	%r218, %r39, 7;
	mov.u32 	%r219, _ZZ15sgemm_optimizedPKfS0_PfiffE2As;
	add.s32 	%r220, %r219, %r218;
	shl.b32 	%r221, %r40, 2;
	add.s32 	%r222, %r220, %r221;
	mov.b32 	%r223, 0;
	st.shared.u32 	[%r222], %r223;
	bra.uni 	$L__BB0_27;
$L__BB0_26:
	mad.lo.s32 	%r224, %r41, %r160, %r40;
	mul.wide.u32 	%rd21, %r224, 4;
	add.s64 	%rd22, %rd1, %rd21;
	ld.global.nc.f32 	%f102, [%rd22];
	shl.b32 	%r225, %r39, 7;
	mov.u32 	%r226, _ZZ15sgemm_optimizedPKfS0_PfiffE2As;
	add.s32 	%r227, %r226, %r225;
	shl.b32 	%r228, %r40, 2;
	add.s32 	%r229, %r227, %r228;
	st.shared.f32 	[%r229], %f102;
$L__BB0_27:
	add.s32 	%r42, %r38, %r7;
	shr.u32 	%r43, %r42, 5;
	and.b32  	%r44, %r42, 31;
	add.s32 	%r45, %r43, %r2;
	max.s32 	%r230, %r44, %r45;
	setp.lt.s32 	%p10, %r230, %r160;
	@%p10 bra 	$L__BB0_29;
	shl.b32 	%r231, %r43, 7;
	mov.u32 	%r232, _ZZ15sgemm_optimizedPKfS0_PfiffE2As;
	add.s32 	%r233, %r232, %r231;
	shl.b32 	%r234, %r44, 2;
	add.s32 	%r235, %r233, %r234;
	mov.b32 	%r236, 0;
	st.shared.u32 	[%r235], %r236;
	bra.uni 	$L__BB0_30;
$L__BB0_29:
	mad.lo.s32 	%r237, %r45, %r160, %r44;
	mul.wide.u32 	%rd23, %r237, 4;
	add.s64 	%rd24, %rd1, %rd23;
	ld.global.nc.f32 	%f103, [%rd24];
	shl.b32 	%r238, %r43, 7;
	mov.u32 	%r239, _ZZ15sgemm_optimizedPKfS0_PfiffE2As;
	add.s32 	%r240, %r239, %r238;
	shl.b32 	%r241, %r44, 2;
	add.s32 	%r242, %r240, %r241;
	st.shared.f32 	[%r242], %f103;
$L__BB0_30:
	add.s32 	%r578, %r42, %r7;
	setp.lt.u32 	%p11, %r578, 2048;
	@%p11 bra 	$L__BB0_18;
	bra.uni 	$L__BB0_8;
$L__BB0_31:
	shl.b32 	%r266, %r48, 9;
	mov.u32 	%r267, _ZZ15sgemm_optimizedPKfS0_PfiffE2Bs;
	add.s32 	%r268, %r267, %r266;
	shl.b32 	%r269, %r49, 2;
	add.s32 	%r270, %r268, %r269;
	mov.b32 	%r271, 0;
	st.shared.u32 	[%r270], %r271;
$L__BB0_32:
	add.s32 	%r51, %r581, %r7;
	shr.u32 	%r52, %r51, 7;
	and.b32  	%r53, %r51, 127;
	add.s32 	%r54, %r53, %r3;
	max.s32 	%r278, %r52, %r54;
	setp.lt.s32 	%p19, %r278, %r160;
	@%p19 bra 	$L__BB0_34;
	shl.b32 	%r279, %r52, 9;
	mov.u32 	%r280, _ZZ15sgemm_optimizedPKfS0_PfiffE2Bs;
	add.s32 	%r281, %r280, %r279;
	shl.b32 	%r282, %r53, 2;
	add.s32 	%r283, %r281, %r282;
	mov.b32 	%r284, 0;
	st.shared.u32 	[%r283], %r284;
	bra.uni 	$L__BB0_35;
$L__BB0_34:
	mad.lo.s32 	%r285, %r52, %r160, %r54;
	mul.wide.s32 	%rd29, %r285, 4;
	add.s64 	%rd30, %rd2, %rd29;
	ld.global.nc.f32 	%f106, [%rd30];
	shl.b32 	%r286, %r52, 9;
	mov.u32 	%r287, _ZZ15sgemm_optimizedPKfS0_PfiffE2Bs;
	add.s32 	%r288, %r287, %r286;
	shl.b32 	%r289, %r53, 2;
	add.s32 	%r290, %r288, %r289;
	st.shared.f32 	[%r290], %f106;
$L__BB0_35:
	add.s32 	%r55, %r51, %r7;
	shr.u32 	%r56, %r55, 7;
	and.b32  	%r57, %r55, 127;
	add.s32 	%r58, %r57, %r3;
	max.s32 	%r291, %r56, %r58;
	setp.lt.s32 	%p20, %r291, %r160;
	@%p20 bra 	$L__BB0_37;
	shl.b32 	%r292, %r56, 9;
	mov.u32 	%r293, _ZZ15sgemm_optimizedPKfS0_PfiffE2Bs;
	add.s32 	%r294, %r293, %r292;
	shl.b32 	%r295, %r57, 2;
	add.s32 	%r296, %r294, %r295;
	mov.b32 	%r297, 0;
	st.shared.u32 	[%r296], %r297;
	bra.uni 	$L__BB0_38;
$L__BB0_37:
	mad.lo.s32 	%r298, %r56, %r160, %r58;
	mul.wide.s32 	%rd31, %r298, 4;
	add.s64 	%rd32, %rd2, %rd31;
	ld.global.nc.f32 	%f107, [%rd32];
	shl.b32 	%r299, %r56, 9;
	mov.u32 	%r300, _ZZ15sgemm_optimizedPKfS0_PfiffE2Bs;
	add.s32 	%r301, %r300, %r299;
	shl.b32 	%r302, %r57, 2;
	add.s32 	%r303, %r301, %r302;
	st.shared.f32 	[%r303], %f107;
$L__BB0_38:
	add.s32 	%r59, %r55, %r7;
	shr.u32 	%r60, %r59, 7;
	and.b32  	%r61, %r59, 127;
	add.s32 	%r62, %r61, %r3;
	max.s32 	%r304, %r60, %r62;
	setp.lt.s32 	%p21, %r304, %r160;
	@%p21 bra 	$L__BB0_40;
	shl.b32 	%r305, %r60, 9;
	mov.u32 	%r306, _ZZ15sgemm_optimizedPKfS0_PfiffE2Bs;
	add.s32 	%r307, %r306, %r305;
	shl.b32 	%r308, %r61, 2;
	add.s32 	%r309, %r307, %r308;
	mov.b32 	%r310, 0;
	st.shared.u32 	[%r309], %r310;
	bra.uni 	$L__BB0_41;
$L__BB0_40:
	mad.lo.s32 	%r311, %r60, %r160, %r62;
	mul.wide.s32 	%rd33, %r311, 4;
	add.s64 	%rd34, %rd2, %rd33;
	ld.global.nc.f32 	%f108, [%rd34];
	shl.b32 	%r312, %r60, 9;
	mov.u32 	%r313, _ZZ15sgemm_optimizedPKfS0_PfiffE2Bs;
	add.s32 	%r314, %r313, %r312;
	shl.b32 	%r315, %r61, 2;
	add.s32 	%r316, %r314, %r315;
	st.shared.f32 	[%r316], %f108;
$L__BB0_41:
	add.s32 	%r581, %r59, %r7;
	setp.lt.u32 	%p22, %r581, 4096;
	@%p22 bra 	$L__BB0_16;
$L__BB0_42:
	bar.sync 	0;
	setp.lt.s32 	%p23, %r160, 1;
	mov.f32 	%f1629, 0f00000000;
	mov.f32 	%f1630, %f1629;
	mov.f32 	%f1631, %f1629;
	mov.f32 	%f1632, %f1629;
	mov.f32 	%f1633, %f1629;
	mov.f32 	%f1634, %f1629;
	mov.f32 	%f1635, %f1629;
	mov.f32 	%f1636, %f1629;
	mov.f32 	%f1637, %f1629;
	mov.f32 	%f1638, %f1629;
	mov.f32 	%f1639, %f1629;
	mov.f32 	%f1640, %f1629;
	mov.f32 	%f1641, %f1629;
	mov.f32 	%f1642, %f1629;
	mov.f32 	%f1643, %f1629;
	mov.f32 	%f1644, %f1629;
	mov.f32 	%f1645, %f1629;
	mov.f32 	%f1646, %f1629;
	mov.f32 	%f1647, %f1629;
	mov.f32 	%f1648, %f1629;
	mov.f32 	%f1649, %f1629;
	mov.f32 	%f1650, %f1629;
	mov.f32 	%f1651, %f1629;
	mov.f32 	%f1652, %f1629;
	mov.f32 	%f1653, %f1629;
	mov.f32 	%f1654, %f1629;
	mov.f32 	%f1655, %f1629;
	mov.f32 	%f1656, %f1629;
	mov.f32 	%f1657, %f1629;
	mov.f32 	%f1658, %f1629;
	mov.f32 	%f1659, %f1629;
	mov.f32 	%f1660, %f1629;
	@%p23 bra 	$L__BB0_103;
	max.s32 	%r64, %r9, 1;
	add.s32 	%r65, %r8, %r7;
	max.u32 	%r318, %r65, 2048;
	setp.lt.u32 	%p24, %r65, 2048;
	selp.u32 	%r319, 1, 0, %p24;
	add.s32 	%r320, %r65, %r319;
	sub.s32 	%r321, %r318, %r320;
	div.u32 	%r322, %r321, %r7;
	add.s32 	%r66, %r322, %r319;
	max.u32 	%r323, %r65, 4096;
	setp.lt.u32 	%p25, %r65, 4096;
	selp.u32 	%r324, 1, 0, %p25;
	add.s32 	%r325, %r65, %r324;
	sub.s32 	%r326, %r323, %r325;
	div.u32 	%r327, %r326, %r7;
	add.s32 	%r67, %r327, %r324;
	shr.u32 	%r68, %r8, 5;
	shr.u32 	%r69, %r65, 5;
	add.s32 	%r70, %r65, %r7;
	shr.u32 	%r71, %r70, 5;
	and.b32  	%r72, %r8, 127;
	and.b32  	%r73, %r65, 127;
	and.b32  	%r74, %r70, 127;
	mov.b32 	%r584, 0;
	mov.f32 	%f1629, 0f00000000;
	add.s32 	%r430, %r72, %r3;
	add.s32 	%r448, %r73, %r3;
	add.s32 	%r466, %r74, %r3;
	mov.u32 	%r593, %r584;
$L__BB0_44:
	add.s32 	%r584, %r584, 1;
	xor.b32  	%r79, %r593, 1;
	setp.ge.s32 	%p26, %r584, %r9;
	@%p26 bra 	$L__BB0_100;
	setp.gt.u32 	%p27, %r8, 2047;
	shl.b32 	%r80, %r584, 5;
	@%p27 bra 	$L__BB0_62;
	and.b32  	%r328, %r66, 3;
	setp.eq.s32 	%p28, %r328, 3;
	shl.b32 	%r329, %r79, 13;
	mov.u32 	%r330, _ZZ15sgemm_optimizedPKfS0_PfiffE2As;
	add.s32 	%r81, %r330, %r329;
	mov.u32 	%r586, %r8;
	@%p28 bra 	$L__BB0_58;
	add.s32 	%r331, %r68, %r2;
	and.b32  	%r332, %r8, 31;
	add.s32 	%r82, %r332, %r80;
	max.s32 	%r333, %r331, %r82;
	setp.lt.s32 	%p29, %r333, %r160;
	@%p29 bra 	$L__BB0_49;
	shl.b32 	%r334, %r68, 7;
	add.s32 	%r335, %r81, %r334;
	shl.b32 	%r336, %r8, 2;
	and.b32  	%r337, %r336, 124;
	add.s32 	%r338, %r335, %r337;
	mov.b32 	%r339, 0;
	st.shared.u32 	[%r338], %r339;
	bra.uni 	$L__BB0_50;
$L__BB0_49:
	mad.lo.s32 	%r341, %r331, %r160, %r82;
	mul.wide.u32 	%rd35, %r341, 4;
	add.s64 	%rd36, %rd1, %rd35;
	ld.global.nc.f32 	%f111, [%rd36];
	shl.b32 	%r342, %r68, 7;
	add.s32 	%r343, %r81, %r342;
	shl.b32 	%r344, %r8, 2;
	and.b32  	%r345, %r344, 124;
	add.s32 	%r346, %r343, %r345;
	st.shared.f32 	[%r346], %f111;
$L__BB0_50:
	setp.eq.s32 	%p30, %r328, 0;
	mov.u32 	%r586, %r65;
	@%p30 bra 	$L__BB0_58;
	add.s32 	%r83, %r69, %r2;
	and.b32  	%r348, %r65, 31;
	add.s32 	%r84, %r348, %r80;
	max.s32 	%r349, %r83, %r84;
	setp.lt.s32 	%p31, %r349, %r160;
	@%p31 bra 	$L__BB0_53;
	shl.b32 	%r350, %r69, 7;
	add.s32 	%r351, %r81, %r350;
	shl.b32 	%r352, %r65, 2;
	and.b32  	%r353, %r352, 124;
	add.s32 	%r354, %r351, %r353;
	mov.b32 	%r355, 0;
	st.shared.u32 	[%r354], %r355;
	bra.uni 	$L__BB0_54;
$L__BB0_53:
	mad.lo.s32 	%r356, %r83, %r160, %r84;
	mul.wide.u32 	%rd37, %r356, 4;
	add.s64 	%rd38, %rd1, %rd37;
	ld.global.nc.f32 	%f112, [%rd38];
	shl.b32 	%r357, %r69, 7;
	add.s32 	%r358, %r81, %r357;
	shl.b32 	%r359, %r65, 2;
	and.b32  	%r360, %r359, 124;
	add.s32 	%r361, %r358, %r360;
	st.shared.f32 	[%r361], %f112;
$L__BB0_54:
	setp.eq.s32 	%p32, %r328, 1;
	mov.u32 	%r586, %r70;
	@%p32 bra 	$L__BB0_58;
	add.s32 	%r586, %r70, %r7;
	add.s32 	%r363, %r71, %r2;
	and.b32  	%r364, %r70, 31;
	add.s32 	%r86, %r364, %r80;
	max.s32 	%r365, %r363, %r86;
	setp.lt.s32 	%p33, %r365, %r160;
	@%p33 bra 	$L__BB0_57;
	shl.b32 	%r366, %r71, 7;
	add.s32 	%r367, %r81, %r366;
	shl.b32 	%r368, %r70, 2;
	and.b32  	%r369, %r368, 124;
	add.s32 	%r370, %r367, %r369;
	mov.b32 	%r371, 0;
	st.shared.u32 	[%r370], %r371;
	bra.uni 	$L__BB0_58;
$L__BB0_57:
	mad.lo.s32 	%r373, %r363, %r160, %r86;
	mul.wide.u32 	%rd39, %r373, 4;
	add.s64 	%rd40, %rd1, %rd39;
	ld.global.nc.f32 	%f113, [%rd40];
	shl.b32 	%r374, %r71, 7;
	add.s32 	%r375, %r81, %r374;
	shl.b32 	%r376, %r70, 2;
	and.b32  	%r377, %r376, 124;
	add.s32 	%r378, %r375, %r377;
	st.shared.f32 	[%r378], %f113;
$L__BB0_58:
	setp.lt.u32 	%p34, %r66, 3;
	@%p34 bra 	$L__BB0_62;
	shl.b32 	%r379, %r7, 1;
	add.s32 	%r590, %r379, %r586;
	mad.lo.s32 	%r589, %r7, 3, %r586;
	add.s32 	%r588, %r7, %r586;
$L__BB0_60:
	shr.u32 	%r101, %r586, 5;
	and.b32  	%r102, %r586, 31;
	add.s32 	%r103, %r101, %r2;
	add.s32 	%r104, %r102, %r80;
	max.s32 	%r380, %r103, %r104;
	setp.ge.s32 	%p35, %r380, %r160;
	@%p35 bra 	$L__BB0_78;
	mad.lo.s32 	%r386, %r103, %r160, %r104;
	mul.wide.u32 	%rd41, %r386, 4;
	add.s64 	%rd42, %rd1, %rd41;
	ld.global.nc.f32 	%f114, [%rd42];
	shl.b32 	%r387, %r101, 7;
	add.s32 	%r388, %r81, %r387;
	shl.b32 	%r389, %r102, 2;
	add.s32 	%r390, %r388, %r389;
	st.shared.f32 	[%r390], %f114;
	bra.uni 	$L__BB0_79;
$L__BB0_62:
	setp.gt.u32 	%p40, %r8, 4095;
	@%p40 bra 	$L__BB0_100;
	and.b32  	%r426, %r67, 3;
	setp.eq.s32 	%p41, %r426, 3;
	shl.b32 	%r427, %r79, 14;
	mov.u32 	%r428, _ZZ15sgemm_optimizedPKfS0_PfiffE2Bs;
	add.s32 	%r91, %r428, %r427;
	mov.u32 	%r587, %r8;
	@%p41 bra 	$L__BB0_75;
	shr.u32 	%r431, %r8, 7;
	add.s32 	%r92, %r431, %r80;
	max.s32 	%r432, %r92, %r430;
	setp.lt.s32 	%p42, %r432, %r160;
	@%p42 bra 	$L__BB0_66;
	shl.b32 	%r433, %r8, 2;
	and.b32  	%r434, %r433, -512;
	add.s32 	%r435, %r91, %r434;
	shl.b32 	%r436, %r72, 2;
	add.s32 	%r437, %r435, %r436;
	mov.b32 	%r438, 0;
	st.shared.u32 	[%r437], %r438;
	bra.uni 	$L__BB0_67;
$L__BB0_66:
	add.s32 	%r439, %r72, %r3;
	mad.lo.s32 	%r440, %r92, %r160, %r439;
	mul.wide.s32 	%rd49, %r440, 4;
	add.s64 	%rd50, %rd2, %rd49;
	ld.global.nc.f32 	%f118, [%rd50];
	shl.b32 	%r441, %r8, 2;
	and.b32  	%r442, %r441, -512;
	add.s32 	%r443, %r91, %r442;
	shl.b32 	%r444, %r72, 2;
	add.s32 	%r445, %r443, %r444;
	st.shared.f32 	[%r445], %f118;
$L__BB0_67:
	setp.eq.s32 	%p43, %r426, 0;
	mov.u32 	%r587, %r65;
	@%p43 bra 	$L__BB0_75;
	shr.u32 	%r449, %r65, 7;
	add.s32 	%r93, %r449, %r80;
	max.s32 	%r450, %r93, %r448;
	setp.lt.s32 	%p44, %r450, %r160;
	@%p44 bra 	$L__BB0_70;
	shl.b32 	%r451, %r65, 2;
	and.b32  	%r452, %r451, -512;
	add.s32 	%r453, %r91, %r452;
	shl.b32 	%r454, %r73, 2;
	add.s32 	%r455, %r453, %r454;
	mov.b32 	%r456, 0;
	st.shared.u32 	[%r455], %r456;
	bra.uni 	$L__BB0_71;
$L__BB0_70:
	add.s32 	%r457, %r73, %r3;
	mad.lo.s32 	%r458, %r93, %r160, %r457;
	mul.wide.s32 	%rd51, %r458, 4;
	add.s64 	%rd52, %rd2, %rd51;
	ld.global.nc.f32 	%f119, [%rd52];
	shl.b32 	%r459, %r65, 2;
	and.b32  	%r460, %r459, -512;
	add.s32 	%r461, %r91, %r460;
	shl.b32 	%r462, %r73, 2;
	add.s32 	%r463, %r461, %r462;
	st.shared.f32 	[%r463], %f119;
$L__BB0_71:
	setp.eq.s32 	%p45, %r426, 1;
	mov.u32 	%r587, %r70;
	@%p45 bra 	$L__BB0_75;
	add.s32 	%r587, %r70, %r7;
	shr.u32 	%r467, %r70, 7;
	add.s32 	%r95, %r467, %r80;
	max.s32 	%r468, %r95, %r466;
	setp.lt.s32 	%p46, %r468, %r160;
	@%p46 bra 	$L__BB0_74;
	shl.b32 	%r469, %r70, 2;
	and.b32  	%r470, %r469, -512;
	add.s32 	%r471, %r91, %r470;
	shl.b32 	%r472, %r74, 2;
	add.s32 	%r473, %r471, %r472;
	mov.b32 	%r474, 0;
	st.shared.u32 	[%r473], %r474;
	bra.uni 	$L__BB0_75;
$L__BB0_74:
	add.s32 	%r475, %r74, %r3;
	mad.lo.s32 	%r476, %r95, %r160, %r475;
	mul.wide.s32 	%rd53, %r476, 4;
	add.s64 	%rd54, %rd2, %rd53;
	ld.global.nc.f32 	%f120, [%rd54];
	shl.b32 	%r477, %r70, 2;
	and.b32  	%r478, %r477, -512;
	add.s32 	%r479, %r91, %r478;
	shl.b32 	%r480, %r74, 2;
	add.s32 	%r481, %r479, %r480;
	st.shared.f32 	[%r481], %f120;
$L__BB0_75:
	setp.lt.u32 	%p47, %r67, 3;
	@%p47 bra 	$L__BB0_100;
$L__BB0_76:
	shr.u32 	%r124, %r587, 7;
	and.b32  	%r125, %r587, 127;
	add.s32 	%r126, %r124, %r80;
	add.s32 	%r127, %r125, %r3;
	max.s32 	%r482, %r126, %r127;
	setp.ge.s32 	%p48, %r482, %r160;
	@%p48 bra 	$L__BB0_89;
	mad.lo.s32 	%r488, %r126, %r160, %r127;
	mul.wide.s32 	%rd55, %r488, 4;
	add.s64 	%rd56, %rd2, %rd55;
	ld.global.nc.f32 	%f121, [%rd56];
	shl.b32 	%r489, %r124, 9;
	add.s32 	%r490, %r91, %r489;
	shl.b32 	%r491, %r125, 2;
	add.s32 	%r492, %r490, %r491;
	st.shared.f32 	[%r492], %f121;
	bra.uni 	$L__BB0_90;
$L__BB0_78:
	shl.b32 	%r381, %r101, 7;
	add.s32 	%r382, %r81, %r381;
	shl.b32 	%r383, %r102, 2;
	add.s32 	%r384, %r382, %r383;
	mov.b32 	%r385, 0;
	st.shared.u32 	[%r384], %r385;
$L__BB0_79:
	shr.u32 	%r105, %r588, 5;
	and.b32  	%r106, %r588, 31;
	add.s32 	%r107, %r105, %r2;
	add.s32 	%r108, %r106, %r80;
	max.s32 	%r391, %r107, %r108;
	setp.lt.s32 	%p36, %r391, %r160;
	@%p36 bra 	$L__BB0_81;
	shl.b32 	%r392, %r105, 7;
	add.s32 	%r393, %r81, %r392;
	shl.b32 	%r394, %r106, 2;
	add.s32 	%r395, %r393, %r394;
	mov.b32 	%r396, 0;
	st.shared.u32 	[%r395], %r396;
	bra.uni 	$L__BB0_82;
$L__BB0_81:
	mad.lo.s32 	%r397, %r107, %r160, %r108;
	mul.wide.u32 	%rd43, %r397, 4;
	add.s64 	%rd44, %rd1, %rd43;
	ld.global.nc.f32 	%f115, [%rd44];
	shl.b32 	%r398, %r105, 7;
	add.s32 	%r399, %r81, %r398;
	shl.b32 	%r400, %r106, 2;
	add.s32 	%r401, %r399, %r400;
	st.shared.f32 	[%r401], %f115;
$L__BB0_82:
	add.s32 	%r109, %r586, %r7;
	shr.u32 	%r110, %r590, 5;
	and.b32  	%r111, %r590, 31;
	add.s32 	%r112, %r110, %r2;
	add.s32 	%r113, %r111, %r80;
	max.s32 	%r402, %r112, %r113;
	setp.lt.s32 	%p37, %r402, %r160;
	@%p37 bra 	$L__BB0_84;
	shl.b32 	%r403, %r110, 7;
	add.s32 	%r404, %r81, %r403;
	shl.b32 	%r405, %r111, 2;
	add.s32 	%r406, %r404, %r405;
	mov.b32 	%r407, 0;
	st.shared.u32 	[%r406], %r407;
	bra.uni 	$L__BB0_85;
$L__BB0_84:
	mad.lo.s32 	%r408, %r112, %r160, %r113;
	mul.wide.u32 	%rd45, %r408, 4;
	add.s64 	%rd46, %rd1, %rd45;
	ld.global.nc.f32 	%f116, [%rd46];
	shl.b32 	%r409, %r110, 7;
	add.s32 	%r410, %r81, %r409;
	shl.b32 	%r411, %r111, 2;
	add.s32 	%r412, %r410, %r411;
	st.shared.f32 	[%r412], %f116;
$L__BB0_85:
	add.s32 	%r114, %r109, %r7;
	shr.u32 	%r115, %r589, 5;
	and.b32  	%r116, %r589, 31;
	add.s32 	%r117, %r115, %r2;
	add.s32 	%r118, %r116, %r80;
	max.s32 	%r413, %r117, %r118;
	setp.lt.s32 	%p38, %r413, %r160;
	@%p38 bra 	$L__BB0_87;
	shl.b32 	%r414, %r115, 7;
	add.s32 	%r415, %r81, %r414;
	shl.b32 	%r416, %r116, 2;
	add.s32 	%r417, %r415, %r416;
	mov.b32 	%r418, 0;
	st.shared.u32 	[%r417], %r418;
	bra.uni 	$L__BB0_88;
$L__BB0_87:
	mad.lo.s32 	%r419, %r117, %r160, %r118;
	mul.wide.u32 	%rd47, %r419, 4;
	add.s64 	%rd48, %rd1, %rd47;
	ld.global.nc.f32 	%f117, [%rd48];
	shl.b32 	%r420, %r115, 7;
	add.s32 	%r421, %r81, %r420;
	shl.b32 	%r422, %r116, 2;
	add.s32 	%r423, %r421, %r422;
	st.shared.f32 	[%r423], %f117;
$L__BB0_88:
	add.s32 	%r424, %r114, %r7;
	add.s32 	%r586, %r424, %r7;
	shl.b32 	%r425, %r7, 2;
	add.s32 	%r590, %r590, %r425;
	add.s32 	%r589, %r589, %r425;
	add.s32 	%r588, %r588, %r425;
	setp.lt.u32 	%p39, %r586, 2048;
	@%p39 bra 	$L__BB0_60;
	bra.uni 	$L__BB0_62;
$L__BB0_89:
	shl.b32 	%r483, %r124, 9;
	add.s32 	%r484, %r91, %r483;
	shl.b32 	%r485, %r125, 2;
	add.s32 	%r486, %r484, %r485;
	mov.b32 	%r487, 0;
	st.shared.u32 	[%r486], %r487;
$L__BB0_90:
	add.s32 	%r128, %r587, %r7;
	shr.u32 	%r129, %r128, 7;
	and.b32  	%r130, %r128, 127;
	add.s32 	%r131, %r129, %r80;
	add.s32 	%r132, %r130, %r3;
	max.s32 	%r493, %r131, %r132;
	setp.lt.s32 	%p49, %r493, %r160;
	@%p49 bra 	$L__BB0_92;
	shl.b32 	%r494, %r129, 9;
	add.s32 	%r495, %r91, %r494;
	shl.b32 	%r496, %r130, 2;
	add.s32 	%r497, %r495, %r496;
	mov.b32 	%r498, 0;
	st.shared.u32 	[%r497], %r498;
	bra.uni 	$L__BB0_93;
$L__BB0_92:
	mad.lo.s32 	%r499, %r131, %r160, %r132;
	mul.wide.s32 	%rd57, %r499, 4;
	add.s64 	%rd58, %rd2, %rd57;
	ld.global.nc.f32 	%f122, [%rd58];
	shl.b32 	%r500, %r129, 9;
	add.s32 	%r501, %r91, %r500;
	shl.b32 	%r502, %r130, 2;
	add.s32 	%r503, %r501, %r502;
	st.shared.f32 	[%r503], %f122;
$L__BB0_93:
	add.s32 	%r133, %r128, %r7;
	shr.u32 	%r134, %r133, 7;
	and.b32  	%r135, %r133, 127;
	add.s32 	%r136, %r134, %r80;
	add.s32 	%r137, %r135, %r3;
	max.s32 	%r504, %r136, %r137;
	setp.lt.s32 	%p50, %r504, %r160;
	@%p50 bra 	$L__BB0_95;
	shl.b32 	%r505, %r134, 9;
	add.s32 	%r506, %r91, %r505;
	shl.b32 	%r507, %r135, 2;
	add.s32 	%r508, %r506, %r507;
	mov.b32 	%r509, 0;
	st.shared.u32 	[%r508], %r509;
	bra.uni 	$L__BB0_96;
$L__BB0_95:
	mad.lo.s32 	%r510, %r136, %r160, %r137;
	mul.wide.s32 	%rd59, %r510, 4;
	add.s64 	%rd60, %rd2, %rd59;
	ld.global.nc.f32 	%f123, [%rd60];
	shl.b32 	%r511, %r134, 9;
	add.s32 	%r512, %r91, %r511;
	shl.b32 	%r513, %r135, 2;
	add.s32 	%r514, %r512, %r513;
	st.shared.f32 	[%r514], %f123;
$L__BB0_96:
	add.s32 	%r138, %r133, %r7;
	shr.u32 	%r139, %r138, 7;
	and.b32  	%r140, %r138, 127;
	add.s32 	%r141, %r139, %r80;
	add.s32 	%r142, %r140, %r3;
	max.s32 	%r515, %r141, %r142;
	setp.lt.s32 	%p51, %r515, %r160;
	@%p51 bra 	$L__BB0_98;
	shl.b32 	%r516, %r139, 9;
	add.s32 	%r517, %r91, %r516;
	shl.b32 	%r518, %r140, 2;
	add.s32 	%r519, %r517, %r518;
	mov.b32 	%r520, 0;
	st.shared.u32 	[%r519], %r520;
	bra.uni 	$L__BB0_99;
$L__BB0_98:
	mad.lo.s32 	%r521, %r141, %r160, %r142;
	mul.wide.s32 	%rd61, %r521, 4;
	add.s64 	%rd62, %rd2, %rd61;
	ld.global.nc.f32 	%f124, [%rd62];
	shl.b32 	%r522, %r139, 9;
	add.s32 	%r523, %r91, %r522;
	shl.b32 	%r524, %r140, 2;
	add.s32 	%r525, %r523, %r524;
	st.shared.f32 	[%r525], %f124;
$L__BB0_99:
	add.s32 	%r587, %r138, %r7;
	setp.lt.u32 	%p52, %r587, 4096;
	@%p52 bra 	$L__BB0_76;
$L__BB0_100:
	shl.b32 	%r526, %r593, 14;
	mov.u32 	%r527, _ZZ15sgemm_optimizedPKfS0_PfiffE2Bs;
	add.s32 	%r528, %r527, %r526;
	shl.b32 	%r529, %r593, 13;
	mov.u32 	%r530, _ZZ15sgemm_optimizedPKfS0_PfiffE2As;
	add.s32 	%r531, %r530, %r529;
	shl.b32 	%r532, %r4, 2;
	add.s32 	%r533, %r528, %r532;
	ld.shared.f32 	%f125, [%r533];
	ld.shared.f32 	%f126, [%r533+4];
	ld.shared.f32 	%f127, [%r533+8];
	ld.shared.f32 	%f128, [%r533+12];
	shl.b32 	%r534, %r1, 7;
	add.s32 	%r535, %r531, %r534;
	ld.shared.f32 	%f129, [%r535];
	fma.rn.f32 	%f130, %f129, %f125, %f1656;
	fma.rn.f32 	%f131, %f129, %f126, %f1655;
	fma.rn.f32 	%f132, %f129, %f127, %f1654;
	fma.rn.f32 	%f133, %f129, %f128, %f1653;
	shl.b32 	%r536, %r6, 7;
	add.s32 	%r537, %r535, %r536;
	ld.shared.f32 	%f134, [%r537];
	fma.rn.f32 	%f135, %f134, %f125, %f1652;
	fma.rn.f32 	%f136, %f134, %f126, %f1651;
	fma.rn.f32 	%f137, %f134, %f127, %f1650;
	fma.rn.f32 	%f138, %f134, %f128, %f1649;
	add.s32 	%r538, %r537, %r536;
	ld.shared.f32 	%f139, [%r538];
	fma.rn.f32 	%f140, %f139, %f125, %f1648;
	fma.rn.f32 	%f141, %f139, %f126, %f1647;
	fma.rn.f32 	%f142, %f139, %f127, %f1646;
	fma.rn.f32 	%f143, %f139, %f128, %f1645;
	add.s32 	%r539, %r538, %r536;
	ld.shared.f32 	%f144, [%r539];
	fma.rn.f32 	%f145, %f144, %f125, %f1644;
	fma.rn.f32 	%f146, %f144, %f126, %f1643;
	fma.rn.f32 	%f147, %f144, %f127, %f1642;
	fma.rn.f32 	%f148, %f144, %f128, %f1641;
	add.s32 	%r540, %r539, %r536;
	ld.shared.f32 	%f149, [%r540];
	fma.rn.f32 	%f150, %f149, %f125, %f1640;
	fma.rn.f32 	%f151, %f149, %f126, %f1639;
	fma.rn.f32 	%f152, %f149, %f127, %f1638;
	fma.rn.f32 	%f153, %f149, %f128, %f1637;
	add.s32 	%r541, %r540, %r536;
	ld.shared.f32 	%f154, [%r541];
	fma.rn.f32 	%f155, %f154, %f125, %f1636;
	fma.rn.f32 	%f156, %f154, %f126, %f1635;
	fma.rn.f32 	%f157, %f154, %f127, %f1634;
	fma.rn.f32 	%f158, %f154, %f128, %f1633;
	add.s32 	%r542, %r541, %r536;
	ld.shared.f32 	%f159, [%r542];
	fma.rn.f32 	%f160, %f159, %f125, %f1632;
	fma.rn.f32 	%f161, %f159, %f126, %f1631;
	fma.rn.f32 	%f162, %f159, %f127, %f1630;
	fma.rn.f32 	%f163, %f159, %f128, %f1629;
	add.s32 	%r543, %r542, %r536;
	ld.shared.f32 	%f164, [%r543];
	fma.rn.f32 	%f165, %f164, %f125, %f1657;
	fma.rn.f32 	%f166, %f164, %f126, %f1658;
	fma.rn.f32 	%f167, %f164, %f127, %f1659;
	fma.rn.f32 	%f168, %f164, %f128, %f1660;
	ld.shared.f32 	%f169, [%r533+512];
	ld.shared.f32 	%f170, [%r533+516];
	ld.shared.f32 	%f171, [%r533+520];
	ld.shared.f32 	%f172, [%r533+524];
	ld.shared.f32 	%f173, [%r535+4];
	fma.rn.f32 	%f174, %f173, %f169, %f130;
	fma.rn.f32 	%f175, %f173, %f170, %f131;
	fma.rn.f32 	%f176, %f173, %f171, %f132;
	fma.rn.f32 	%f177, %f173, %f172, %f133;
	ld.shared.f32 	%f178, [%r537+4];
	fma.rn.f32 	%f179, %f178, %f169, %f135;
	fma.rn.f32 	%f180, %f178, %f170, %f136;
	fma.rn.f32 	%f181, %f178, %f171, %f137;
	fma.rn.f32 	%f182, %f178, %f172, %f138;
	ld.shared.f32 	%f183, [%r538+4];
	fma.rn.f32 	%f184, %f183, %f169, %f140;
	fma.rn.f32 	%f185, %f183, %f170, %f141;
	fma.rn.f32 	%f186, %f183, %f171, %f142;
	fma.rn.f32 	%f187, %f183, %f172, %f143;
	ld.shared.f32 	%f188, [%r539+4];
	fma.rn.f32 	%f189, %f188, %f169, %f145;
	fma.rn.f32 	%f190, %f188, %f170, %f146;
	fma.rn.f32 	%f191, %f188, %f171, %f147;
	fma.rn.f32 	%f192, %f188, %f172, %f148;
	ld.shared.f32 	%f193, [%r540+4];
	fma.rn.f32 	%f194, %f193, %f169, %f150;
	fma.rn.f32 	%f195, %f193, %f170, %f151;
	fma.rn.f32 	%f196, %f193, %f171, %f152;
	fma.rn.f32 	%f197, %f193, %f172, %f153;
	ld.shared.f32 	%f198, [%r541+4];
	fma.rn.f32 	%f199, %f198, %f169, %f155;
	fma.rn.f32 	%f200, %f198, %f170, %f156;
	fma.rn.f32 	%f201, %f198, %f171, %f157;
	fma.rn.f32 	%f202, %f198, %f172, %f158;
	ld.shared.f32 	%f203, [%r542+4];
	fma.rn.f32 	%f204, %f203, %f169, %f160;
	fma.rn.f32 	%f205, %f203, %f170, %f161;
	fma.rn.f32 	%f206, %f203, %f171, %f162;
	fma.rn.f32 	%f207, %f203, %f172, %f163;
	ld.shared.f32 	%f208, [%r543+4];
	fma.rn.f32 	%f209, %f208, %f169, %f165;
	fma.rn.f32 	%f210, %f208, %f170, %f166;
	fma.rn.f32 	%f211, %f208, %f171, %f167;
	fma.rn.f32 	%f212, %f208, %f172, %f168;
	ld.shared.f32 	%f213, [%r533+1024];
	ld.shared.f32 	%f214, [%r533+1028];
	ld.shared.f32 	%f215, [%r533+1032];
	ld.shared.f32 	%f216, [%r533+1036];
	ld.shared.f32 	%f217, [%r535+8];
	fma.rn.f32 	%f218, %f217, %f213, %f174;
	fma.rn.f32 	%f219, %f217, %f214, %f175;
	fma.rn.f32 	%f220, %f217, %f215, %f176;
	fma.rn.f32 	%f221, %f217, %f216, %f177;
	ld.shared.f32 	%f222, [%r537+8];
	fma.rn.f32 	%f223, %f222, %f213, %f179;
	fma.rn.f32 	%f224, %f222, %f214, %f180;
	fma.rn.f32 	%f225, %f222, %f215, %f181;
	fma.rn.f32 	%f226, %f222, %f216, %f182;
	ld.shared.f32 	%f227, [%r538+8];
	fma.rn.f32 	%f228, %f227, %f213, %f184;
	fma.rn.f32 	%f229, %f227, %f214, %f185;
	fma.rn.f32 	%f230, %f227, %f215, %f186;
	fma.rn.f32 	%f231, %f227, %f216, %f187;
	ld.shared.f32 	%f232, [%r539+8];
	fma.rn.f32 	%f233, %f232, %f213, %f189;
	fma.rn.f32 	%f234, %f232, %f214, %f190;
	fma.rn.f32 	%f235, %f232, %f215, %f191;
	fma.rn.f32 	%f236, %f232, %f216, %f192;
	ld.shared.f32 	%f237, [%r540+8];
	fma.rn.f32 	%f238, %f237, %f213, %f194;
	fma.rn.f32 	%f239, %f237, %f214, %f195;
	fma.rn.f32 	%f240, %f237, %f215, %f196;
	fma.rn.f32 	%f241, %f237, %f216, %f197;
	ld.shared.f32 	%f242, [%r541+8];
	fma.rn.f32 	%f243, %f242, %f213, %f199;
	fma.rn.f32 	%f244, %f242, %f214, %f200;
	fma.rn.f32 	%f245, %f242, %f215, %f201;
	fma.rn.f32 	%f246, %f242, %f216, %f202;
	ld.shared.f32 	%f247, [%r542+8];
	fma.rn.f32 	%f248, %f247, %f213, %f204;
	fma.rn.f32 	%f249, %f247, %f214, %f205;
	fma.rn.f32 	%f250, %f247, %f215, %f206;
	fma.rn.f32 	%f251, %f247, %f216, %f207;
	ld.shared.f32 	%f252, [%r543+8];
	fma.rn.f32 	%f253, %f252, %f213, %f209;
	fma.rn.f32 	%f254, %f252, %f214, %f210;
	fma.rn.f32 	%f255, %f252, %f215, %f211;
	fma.rn.f32 	%f256, %f252, %f216, %f212;
	ld.shared.f32 	%f257, [%r533+1536];
	ld.shared.f32 	%f258, [%r533+1540];
	ld.shared.f32 	%f259, [%r533+1544];
	ld.shared.f32 	%f260, [%r533+1548];
	ld.shared.f32 	%f261, [%r535+12];
	fma.rn.f32 	%f262, %f261, %f257, %f218;
	fma.rn.f32 	%f263, %f261, %f258, %f219;
	fma.rn.f32 	%f264, %f261, %f259, %f220;
	fma.rn.f32 	%f265, %f261, %f260, %f221;
	ld.shared.f32 	%f266, [%r537+12];
	fma.rn.f32 	%f267, %f266, %f257, %f223;
	fma.rn.f32 	%f268, %f266, %f258, %f224;
	fma.rn.f32 	%f269, %f266, %f259, %f225;
	fma.rn.f32 	%f270, %f266, %f260, %f226;
	ld.shared.f32 	%f271, [%r538+12];
	fma.rn.f32 	%f272, %f271, %f257, %f228;
	fma.rn.f32 	%f273, %f271, %f258, %f229;
	fma.rn.f32 	%f274, %f271, %f259, %f230;
	fma.rn.f32 	%f275, %f271, %f260, %f231;
	ld.shared.f32 	%f276, [%r539+12];
	fma.rn.f32 	%f277, %f276, %f257, %f233;
	fma.rn.f32 	%f278, %f276, %f258, %f234;
	fma.rn.f32 	%f279, %f276, %f259, %f235;
	fma.rn.f32 	%f280, %f276, %f260, %f236;
	ld.shared.f32 	%f281, [%r540+12];
	fma.rn.f32 	%f282, %f281, %f257, %f238;
	fma.rn.f32 	%f283, %f281, %f258, %f239;
	fma.rn.f32 	%f284, %f281, %f259, %f240;
	fma.rn.f32 	%f285, %f281, %f260, %f241;
	ld.shared.f32 	%f286, [%r541+12];
	fma.rn.f32 	%f287, %f286, %f257, %f243;
	fma.rn.f32 	%f288, %f286, %f258, %f244;
	fma.rn.f32 	%f289, %f286, %f259, %f245;
	fma.rn.f32 	%f290, %f286, %f260, %f246;
	ld.shared.f32 	%f291, [%r542+12];
	fma.rn.f32 	%f292, %f291, %f257, %f248;
	fma.rn.f32 	%f293, %f291, %f258, %f249;
	fma.rn.f32 	%f294, %f291, %f259, %f250;
	fma.rn.f32 	%f295, %f291, %f260, %f251;
	ld.shared.f32 	%f296, [%r543+12];
	fma.rn.f32 	%f297, %f296, %f257, %f253;
	fma.rn.f32 	%f298, %f296, %f258, %f254;
	fma.rn.f32 	%f299, %f296, %f259, %f255;
	fma.rn.f32 	%f300, %f296, %f260, %f256;
	ld.shared.f32 	%f301, [%r533+2048];
	ld.shared.f32 	%f302, [%r533+2052];
	ld.shared.f32 	%f303, [%r533+2056];
	ld.shared.f32 	%f304, [%r533+2060];
	ld.shared.f32 	%f305, [%r535+16];
	fma.rn.f32 	%f306, %f305, %f301, %f262;
	fma.rn.f32 	%f307, %f305, %f302, %f263;
	fma.rn.f32 	%f308, %f305, %f303, %f264;
	fma.rn.f32 	%f309, %f305, %f304, %f265;
	ld.shared.f32 	%f310, [%r537+16];
	fma.rn.f32 	%f311, %f310, %f301, %f267;
	fma.rn.f32 	%f312, %f310, %f302, %f268;
	fma.rn.f32 	%f313, %f310, %f303, %f269;
	fma.rn.f32 	%f314, %f310, %f304, %f270;
	ld.shared.f32 	%f315, [%r538+16];
	fma.rn.f32 	%f316, %f315, %f301, %f272;
	fma.rn.f32 	%f317, %f315, %f302, %f273;
	fma.rn.f32 	%f318, %f315, %f303, %f274;
	fma.rn.f32 	%f319, %f315, %f304, %f275;
	ld.shared.f32 	%f320, [%r539+16];
	fma.rn.f32 	%f321, %f320, %f301, %f277;
	fma.rn.f32 	%f322, %f320, %f302, %f278;
	fma.rn.f32 	%f323, %f320, %f303, %f279;
	fma.rn.f32 	%f324, %f320, %f304, %f280;
	ld.shared.f32 	%f325, [%r540+16];
	fma.rn.f32 	%f326, %f325, %f301, %f282;
	fma.rn.f32 	%f327, %f325, %f302, %f283;
	fma.rn.f32 	%f328, %f325, %f303, %f284;
	fma.rn.f32 	%f329, %f325, %f304, %f285;
	ld.shared.f32 	%f330, [%r541+16];
	fma.rn.f32 	%f331, %f330, %f301, %f287;
	fma.rn.f32 	%f332, %f330, %f302, %f288;
	fma.rn.f32 	%f333, %f330, %f303, %f289;
	fma.rn.f32 	%f334, %f330, %f304, %f290;
	ld.shared.f32 	%f335, [%r542+16];
	fma.rn.f32 	%f336, %f335, %f301, %f292;
	fma.rn.f32 	%f337, %f335, %f302, %f293;
	fma.rn.f32 	%f338, %f335, %f303, %f294;
	fma.rn.f32 	%f339, %f335, %f304, %f295;
	ld.shared.f32 	%f340, [%r543+16];
	fma.rn.f32 	%f341, %f340, %f301, %f297;
	fma.rn.f32 	%f342, %f340, %f302, %f298;
	fma.rn.f32 	%f343, %f340, %f303, %f299;
	fma.rn.f32 	%f344, %f340, %f304, %f300;
	ld.shared.f32 	%f345, [%r533+2560];
	ld.shared.f32 	%f346, [%r533+2564];
	ld.shared.f32 	%f347, [%r533+2568];
	ld.shared.f32 	%f348, [%r533+2572];
	ld.shared.f32 	%f349, [%r535+20];
	fma.rn.f32 	%f350, %f349, %f345, %f306;
	fma.rn.f32 	%f351, %f349, %f346, %f307;
	fma.rn.f32 	%f352, %f349, %f347, %f308;
	fma.rn.f32 	%f353, %f349, %f348, %f309;
	ld.shared.f32 	%f354, [%r537+20];
	fma.rn.f32 	%f355, %f354, %f345, %f311;
	fma.rn.f32 	%f356, %f354, %f346, %f312;
	fma.rn.f32 	%f357, %f354, %f347, %f313;
	fma.rn.f32 	%f358, %f354, %f348, %f314;
	ld.shared.f32 	%f359, [%r538+20];
	fma.rn.f32 	%f360, %f359, %f345, %f316;
	fma.rn.f32 	%f361, %f359, %f346, %f317;
	fma.rn.f32 	%f362, %f359, %f347, %f318;
	fma.rn.f32 	%f363, %f359, %f348, %f319;
	ld.shared.f32 	%f364, [%r539+20];
	fma.rn.f32 	%f365, %f364, %f345, %f321;
	fma.rn.f32 	%f366, %f364, %f346, %f322;
	fma.rn.f32 	%f367, %f364, %f347, %f323;
	fma.rn.f32 	%f368, %f364, %f348, %f324;
	ld.shared.f32 	%f369, [%r540+20];
	fma.rn.f32 	%f370, %f369, %f345, %f326;
	fma.rn.f32 	%f371, %f369, %f346, %f327;
	fma.rn.f32 	%f372, %f369, %f347, %f328;
	fma.rn.f32 	%f373, %f369, %f348, %f329;
	ld.shared.f32 	%f374, [%r541+20];
	fma.rn.f32 	%f375, %f374, %f345, %f331;
	fma.rn.f32 	%f376, %f374, %f346, %f332;
	fma.rn.f32 	%f377, %f374, %f347, %f333;
	fma.rn.f32 	%f378, %f374, %f348, %f334;
	ld.shared.f32 	%f379, [%r542+20];
	fma.rn.f32 	%f380, %f379, %f345, %f336;
	fma.rn.f32 	%f381, %f379, %f346, %f337;
	fma.rn.f32 	%f382, %f379, %f347, %f338;
	fma.rn.f32 	%f383, %f379, %f348, %f339;
	ld.shared.f32 	%f384, [%r543+20];
	fma.rn.f32 	%f385, %f384, %f345, %f341;
	fma.rn.f32 	%f386, %f384, %f346, %f342;
	fma.rn.f32 	%f387, %f384, %f347, %f343;
	fma.rn.f32 	%f388, %f384, %f348, %f344;
	ld.shared.f32 	%f389, [%r533+3072];
	ld.shared.f32 	%f390, [%r533+3076];
	ld.shared.f32 	%f391, [%r533+3080];
	ld.shared.f32 	%f392, [%r533+3084];
	ld.shared.f32 	%f393, [%r535+24];
	fma.rn.f32 	%f394, %f393, %f389, %f350;
	fma.rn.f32 	%f395, %f393, %f390, %f351;
	fma.rn.f32 	%f396, %f393, %f391, %f352;
	fma.rn.f32 	%f397, %f393, %f392, %f353;
	ld.shared.f32 	%f398, [%r537+24];
	fma.rn.f32 	%f399, %f398, %f389, %f355;
	fma.rn.f32 	%f400, %f398, %f390, %f356;
	fma.rn.f32 	%f401, %f398, %f391, %f357;
	fma.rn.f32 	%f402, %f398, %f392, %f358;
	ld.shared.f32 	%f403, [%r538+24];
	fma.rn.f32 	%f404, %f403, %f389, %f360;
	fma.rn.f32 	%f405, %f403, %f390, %f361;
	fma.rn.f32 	%f406, %f403, %f391, %f362;
	fma.rn.f32 	%f407, %f403, %f392, %f363;
	ld.shared.f32 	%f408, [%r539+24];
	fma.rn.f32 	%f409, %f408, %f389, %f365;
	fma.rn.f32 	%f410, %f408, %f390, %f366;
	fma.rn.f32 	%f411, %f408, %f391, %f367;
	fma.rn.f32 	%f412, %f408, %f392, %f368;
	ld.shared.f32 	%f413, [%r540+24];
	fma.rn.f32 	%f414, %f413, %f389, %f370;
	fma.rn.f32 	%f415, %f413, %f390, %f371;
	fma.rn.f32 	%f416, %f413, %f391, %f372;
	fma.rn.f32 	%f417, %f413, %f392, %f373;
	ld.shared.f32 	%f418, [%r541+24];
	fma.rn.f32 	%f419, %f418, %f389, %f375;
	fma.rn.f32 	%f420, %f418, %f390, %f376;
	fma.rn.f32 	%f421, %f418, %f391, %f377;
	fma.rn.f32 	%f422, %f418, %f392, %f378;
	ld.shared.f32 	%f423, [%r542+24];
	fma.rn.f32 	%f424, %f423, %f389, %f380;
	fma.rn.f32 	%f425, %f423, %f390, %f381;
	fma.rn.f32 	%f426, %f423, %f391, %f382;
	fma.rn.f32 	%f427, %f423, %f392, %f383;
	ld.shared.f32 	%f428, [%r543+24];
	fma.rn.f32 	%f429, %f428, %f389, %f385;
	fma.rn.f32 	%f430, %f428, %f390, %f386;
	fma.rn.f32 	%f431, %f428, %f391, %f387;
	fma.rn.f32 	%f432, %f428, %f392, %f388;
	ld.shared.f32 	%f433, [%r533+3584];
	ld.shared.f32 	%f434, [%r533+3588];
	ld.shared.f32 	%f435, [%r533+3592];
	ld.shared.f32 	%f436, [%r533+3596];
	ld.shared.f32 	%f437, [%r535+28];
	fma.rn.f32 	%f438, %f437, %f433, %f394;
	fma.rn.f32 	%f439, %f437, %f434, %f395;
	fma.rn.f32 	%f440, %f437, %f435, %f396;
	fma.rn.f32 	%f441, %f437, %f436, %f397;
	ld.shared.f32 	%f442, [%r537+28];
	fma.rn.f32 	%f443, %f442, %f433, %f399;
	fma.rn.f32 	%f444, %f442, %f434, %f400;
	fma.rn.f32 	%f445, %f442, %f435, %f401;
	fma.rn.f32 	%f446, %f442, %f436, %f402;
	ld.shared.f32 	%f447, [%r538+28];
	fma.rn.f32 	%f448, %f447, %f433, %f404;
	fma.rn.f32 	%f449, %f447, %f434, %f405;
	fma.rn.f32 	%f450, %f447, %f435, %f406;
	fma.rn.f32 	%f451, %f447, %f436, %f407;
	ld.shared.f32 	%f452, [%r539+28];
	fma.rn.f32 	%f453, %f452, %f433, %f409;
	fma.rn.f32 	%f454, %f452, %f434, %f410;
	fma.rn.f32 	%f455, %f452, %f435, %f411;
	fma.rn.f32 	%f456, %f452, %f436, %f412;
	ld.shared.f32 	%f457, [%r540+28];
	fma.rn.f32 	%f458, %f457, %f433, %f414;
	fma.rn.f32 	%f459, %f457, %f434, %f415;
	fma.rn.f32 	%f460, %f457, %f435, %f416;
	fma.rn.f32 	%f461, %f457, %f436, %f417;
	ld.shared.f32 	%f462, [%r541+28];
	fma.rn.f32 	%f463, %f462, %f433, %f419;
	fma.rn.f32 	%f464, %f462, %f434, %f420;
	fma.rn.f32 	%f465, %f462, %f435, %f421;
	fma.rn.f32 	%f466, %f462, %f436, %f422;
	ld.shared.f32 	%f467, [%r542+28];
	fma.rn.f32 	%f468, %f467, %f433, %f424;
	fma.rn.f32 	%f469, %f467, %f434, %f425;
	fma.rn.f32 	%f470, %f467, %f435, %f426;
	fma.rn.f32 	%f471, %f467, %f436, %f427;
	ld.shared.f32 	%f472, [%r543+28];
	fma.rn.f32 	%f473, %f472, %f433, %f429;
	fma.rn.f32 	%f474, %f472, %f434, %f430;
	fma.rn.f32 	%f475, %f472, %f435, %f431;
	fma.rn.f32 	%f476, %f472, %f436, %f432;
	ld.shared.f32 	%f477, [%r533+4096];
	ld.shared.f32 	%f478, [%r533+4100];
	ld.shared.f32 	%f479, [%r533+4104];
	ld.shared.f32 	%f480, [%r533+4108];
	ld.shared.f32 	%f481, [%r535+32];
	fma.rn.f32 	%f482, %f481, %f477, %f438;
	fma.rn.f32 	%f483, %f481, %f478, %f439;
	fma.rn.f32 	%f484, %f481, %f479, %f440;
	fma.rn.f32 	%f485, %f481, %f480, %f441;
	ld.shared.f32 	%f486, [%r537+32];
	fma.rn.f32 	%f487, %f486, %f477, %f443;
	fma.rn.f32 	%f488, %f486, %f478, %f444;
	fma.rn.f32 	%f489, %f486, %f479, %f445;
	fma.rn.f32 	%f490, %f486, %f480, %f446;
	ld.shared.f32 	%f491, [%r538+32];
	fma.rn.f32 	%f492, %f491, %f477, %f448;
	fma.rn.f32 	%f493, %f491, %f478, %f449;
	fma.rn.f32 	%f494, %f491, %f479, %f450;
	fma.rn.f32 	%f495, %f491, %f480, %f451;
	ld.shared.f32 	%f496, [%r539+32];
	fma.rn.f32 	%f497, %f496, %f477, %f453;
	fma.rn.f32 	%f498, %f496, %f478, %f454;
	fma.rn.f32 	%f499, %f496, %f479, %f455;
	fma.rn.f32 	%f500, %f496, %f480, %f456;
	ld.shared.f32 	%f501, [%r540+32];
	fma.rn.f32 	%f502, %f501, %f477, %f458;
	fma.rn.f32 	%f503, %f501, %f478, %f459;
	fma.rn.f32 	%f504, %f501, %f479, %f460;
	fma.rn.f32 	%f505, %f501, %f480, %f461;
	ld.shared.f32 	%f506, [%r541+32];
	fma.rn.f32 	%f507, %f506, %f477, %f463;
	fma.rn.f32 	%f508, %f506, %f478, %f464;
	fma.rn.f32 	%f509, %f506, %f479, %f465;
	fma.rn.f32 	%f510, %f506, %f480, %f466;
	ld.shared.f32 	%f511, [%r542+32];
	fma.rn.f32 	%f512, %f511, %f477, %f468;
	fma.rn.f32 	%f513, %f511, %f478, %f469;
	fma.rn.f32 	%f514, %f511, %f479, %f470;
	fma.rn.f32 	%f515, %f511, %f480, %f471;
	ld.shared.f32 	%f516, [%r543+32];
	fma.rn.f32 	%f517, %f516, %f477, %f473;
	fma.rn.f32 	%f518, %f516, %f478, %f474;
	fma.rn.f32 	%f519, %f516, %f479, %f475;
	fma.rn.f32 	%f520, %f516, %f480, %f476;
	ld.shared.f32 	%f521, [%r533+4608];
	ld.shared.f32 	%f522, [%r533+4612];
	ld.shared.f32 	%f523, [%r533+4616];
	ld.shared.f32 	%f524, [%r533+4620];
	ld.shared.f32 	%f525, [%r535+36];
	fma.rn.f32 	%f526, %f525, %f521, %f482;
	fma.rn.f32 	%f527, %f525, %f522, %f483;
	fma.rn.f32 	%f528, %f525, %f523, %f484;
	fma.rn.f32 	%f529, %f525, %f524, %f485;
	ld.shared.f32 	%f530, [%r537+36];
	fma.rn.f32 	%f531, %f530, %f521, %f487;
	fma.rn.f32 	%f532, %f530, %f522, %f488;
	fma.rn.f32 	%f533, %f530, %f523, %f489;
	fma.rn.f32 	%f534, %f530, %f524, %f490;
	ld.shared.f32 	%f535, [%r538+36];
	fma.rn.f32 	%f536, %f535, %f521, %f492;
	fma.rn.f32 	%f537, %f535, %f522, %f493;
	fma.rn.f32 	%f538, %f535, %f523, %f494;
	fma.rn.f32 	%f539, %f535, %f524, %f495;
	ld.shared.f32 	%f540, [%r539+36];
	fma.rn.f32 	%f541, %f540, %f521, %f497;
	fma.rn.f32 	%f542, %f540, %f522, %f498;
	fma.rn.f32 	%f543, %f540, %f523, %f499;
	fma.rn.f32 	%f544, %f540, %f524, %f500;
	ld.shared.f32 	%f545, [%r540+36];
	fma.rn.f32 	%f546, %f545, %f521, %f502;
	fma.rn.f32 	%f547, %f545, %f522, %f503;
	fma.rn.f32 	%f548, %f545, %f523, %f504;
	fma.rn.f32 	%f549, %f545, %f524, %f505;
	ld.shared.f32 	%f550, [%r541+36];
	fma.rn.f32 	%f551, %f550, %f521, %f507;
	fma.rn.f32 	%f552, %f550, %f522, %f508;
	fma.rn.f32 	%f553, %f550, %f523, %f509;
	fma.rn.f32 	%f554, %f550, %f524, %f510;
	ld.shared.f32 	%f555, [%r542+36];
	fma.rn.f32 	%f556, %f555, %f521, %f512;
	fma.rn.f32 	%f557, %f555, %f522, %f513;
	fma.rn.f32 	%f558, %f555, %f523, %f514;
	fma.rn.f32 	%f559, %f555, %f524, %f515;
	ld.shared.f32 	%f560, [%r543+36];
	fma.rn.f32 	%f561, %f560, %f521, %f517;
	fma.rn.f32 	%f562, %f560, %f522, %f518;
	fma.rn.f32 	%f563, %f560, %f523, %f519;
	fma.rn.f32 	%f564, %f560, %f524, %f520;
	ld.shared.f32 	%f565, [%r533+5120];
	ld.shared.f32 	%f566, [%r533+5124];
	ld.shared.f32 	%f567, [%r533+5128];
	ld.shared.f32 	%f568, [%r533+5132];
	ld.shared.f32 	%f569, [%r535+40];
	fma.rn.f32 	%f570, %f569, %f565, %f526;
	fma.rn.f32 	%f571, %f569, %f566, %f527;
	fma.rn.f32 	%f572, %f569, %f567, %f528;
	fma.rn.f32 	%f573, %f569, %f568, %f529;
	ld.shared.f32 	%f574, [%r537+40];
	fma.rn.f32 	%f575, %f574, %f565, %f531;
	fma.rn.f32 	%f576, %f574, %f566, %f532;
	fma.rn.f32 	%f577, %f574, %f567, %f533;
	fma.rn.f32 	%f578, %f574, %f568, %f534;
	ld.shared.f32 	%f579, [%r538+40];
	fma.rn.f32 	%f580, %f579, %f565, %f536;
	fma.rn.f32 	%f581, %f579, %f566, %f537;
	fma.rn.f32 	%f582, %f579, %f567, %f538;
	fma.rn.f32 	%f583, %f579, %f568, %f539;
	ld.shared.f32 	%f584, [%r539+40];
	fma.rn.f32 	%f585, %f584, %f565, %f541;
	fma.rn.f32 	%f586, %f584, %f566, %f542;
	fma.rn.f32 	%f587, %f584, %f567, %f543;
	fma.rn.f32 	%f588, %f584, %f568, %f544;
	ld.shared.f32 	%f589, [%r540+40];
	fma.rn.f32 	%f590, %f589, %f565, %f546;
	fma.rn.f32 	%f591, %f589, %f566, %f547;
	fma.rn.f32 	%f592, %f589, %f567, %f548;
	fma.rn.f32 	%f593, %f589, %f568, %f549;
	ld.shared.f32 	%f594, [%r541+40];
	fma.rn.f32 	%f595, %f594, %f565, %f551;
	fma.rn.f32 	%f596, %f594, %f566, %f552;
	fma.rn.f32 	%f597, %f594, %f567, %f553;
	fma.rn.f32 	%f598, %f594, %f568, %f554;
	ld.shared.f32 	%f599, [%r542+40];
	fma.rn.f32 	%f600, %f599, %f565, %f556;
	fma.rn.f32 	%f601, %f599, %f566, %f557;
	fma.rn.f32 	%f602, %f599, %f567, %f558;
	fma.rn.f32 	%f603, %f599, %f568, %f559;
	ld.shared.f32 	%f604, [%r543+40];
	fma.rn.f32 	%f605, %f604, %f565, %f561;
	fma.rn.f32 	%f606, %f604, %f566, %f562;
	fma.rn.f32 	%f607, %f604, %f567, %f563;
	fma.rn.f32 	%f608, %f604, %f568, %f564;
	ld.shared.f32 	%f609, [%r533+5632];
	ld.shared.f32 	%f610, [%r533+5636];
	ld.shared.f32 	%f611, [%r533+5640];
	ld.shared.f32 	%f612, [%r533+5644];
	ld.shared.f32 	%f613, [%r535+44];
	fma.rn.f32 	%f614, %f613, %f609, %f570;
	fma.rn.f32 	%f615, %f613, %f610, %f571;
	fma.rn.f32 	%f616, %f613, %f611, %f572;
	fma.rn.f32 	%f617, %f613, %f612, %f573;
	ld.shared.f32 	%f618, [%r537+44];
	fma.rn.f32 	%f619, %f618, %f609, %f575;
	fma.rn.f32 	%f620, %f618, %f610, %f576;
	fma.rn.f32 	%f621, %f618, %f611, %f577;
	fma.rn.f32 	%f622, %f618, %f612, %f578;
	ld.shared.f32 	%f623, [%r538+44];
	fma.rn.f32 	%f624, %f623, %f609, %f580;
	fma.rn.f32 	%f625, %f623, %f610, %f581;
	fma.rn.f32 	%f626, %f623, %f611, %f582;
	fma.rn.f32 	%f627, %f623, %f612, %f583;
	ld.shared.f32 	%f628, [%r539+44];
	fma.rn.f32 	%f629, %f628, %f609, %f585;
	fma.rn.f32 	%f630, %f628, %f610, %f586;
	fma.rn.f32 	%f631, %f628, %f611, %f587;
	fma.rn.f32 	%f632, %f628, %f612, %f588;
	ld.shared.f32 	%f633, [%r540+44];
	fma.rn.f32 	%f634, %f633, %f609, %f590;
	fma.rn.f32 	%f635, %f633, %f610, %f591;
	fma.rn.f32 	%f636, %f633, %f611, %f592;
	fma.rn.f32 	%f637, %f633, %f612, %f593;
	ld.shared.f32 	%f638, [%r541+44];
	fma.rn.f32 	%f639, %f638, %f609, %f595;
	fma.rn.f32 	%f640, %f638, %f610, %f596;
	fma.rn.f32 	%f641, %f638, %f611, %f597;
	fma.rn.f32 	%f642, %f638, %f612, %f598;
	ld.shared.f32 	%f643, [%r542+44];
	fma.rn.f32 	%f644, %f643, %f609, %f600;
	fma.rn.f32 	%f645, %f643, %f610, %f601;
	fma.rn.f32 	%f646, %f643, %f611, %f602;
	fma.rn.f32 	%f647, %f643, %f612, %f603;
	ld.shared.f32 	%f648, [%r543+44];
	fma.rn.f32 	%f649, %f648, %f609, %f605;
	fma.rn.f32 	%f650, %f648, %f610, %f606;
	fma.rn.f32 	%f651, %f648, %f611, %f607;
	fma.rn.f32 	%f652, %f648, %f612, %f608;
	ld.shared.f32 	%f653, [%r533+6144];
	ld.shared.f32 	%f654, [%r533+6148];
	ld.shared.f32 	%f655, [%r533+6152];
	ld.shared.f32 	%f656, [%r533+6156];
	ld.shared.f32 	%f657, [%r535+48];
	fma.rn.f32 	%f658, %f657, %f653, %f614;
	fma.rn.f32 	%f659, %f657, %f654, %f615;
	fma.rn.f32 	%f660, %f657, %f655, %f616;
	fma.rn.f32 	%f661, %f657, %f656, %f617;
	ld.shared.f32 	%f662, [%r537+48];
	fma.rn.f32 	%f663, %f662, %f653, %f619;
	fma.rn.f32 	%f664, %f662, %f654, %f620;
	fma.rn.f32 	%f665, %f662, %f655, %f621;
	fma.rn.f32 	%f666, %f662, %f656, %f622;
	ld.shared.f32 	%f667, [%r538+48];
	fma.rn.f32 	%f668, %f667, %f653, %f624;
	fma.rn.f32 	%f669, %f667, %f654, %f625;
	fma.rn.f32 	%f670, %f667, %f655, %f626;
	fma.rn.f32 	%f671, %f667, %f656, %f627;
	ld.shared.f32 	%f672, [%r539+48];
	fma.rn.f32 	%f673, %f672, %f653, %f629;
	fma.rn.f32 	%f674, %f672, %f654, %f630;
	fma.rn.f32 	%f675, %f672, %f655, %f631;
	fma.rn.f32 	%f676, %f672, %f656, %f632;
	ld.shared.f32 	%f677, [%r540+48];
	fma.rn.f32 	%f678, %f677, %f653, %f634;
	fma.rn.f32 	%f679, %f677, %f654, %f635;
	fma.rn.f32 	%f680, %f677, %f655, %f636;
	fma.rn.f32 	%f681, %f677, %f656, %f637;
	ld.shared.f32 	%f682, [%r541+48];
	fma.rn.f32 	%f683, %f682, %f653, %f639;
	fma.rn.f32 	%f684, %f682, %f654, %f640;
	fma.rn.f32 	%f685, %f682, %f655, %f641;
	fma.rn.f32 	%f686, %f682, %f656, %f642;
	ld.shared.f32 	%f687, [%r542+48];
	fma.rn.f32 	%f688, %f687, %f653, %f644;
	fma.rn.f32 	%f689, %f687, %f654, %f645;
	fma.rn.f32 	%f690, %f687, %f655, %f646;
	fma.rn.f32 	%f691, %f687, %f656, %f647;
	ld.shared.f32 	%f692, [%r543+48];
	fma.rn.f32 	%f693, %f692, %f653, %f649;
	fma.rn.f32 	%f694, %f692, %f654, %f650;
	fma.rn.f32 	%f695, %f692, %f655, %f651;
	fma.rn.f32 	%f696, %f692, %f656, %f652;
	ld.shared.f32 	%f697, [%r533+6656];
	ld.shared.f32 	%f698, [%r533+6660];
	ld.shared.f32 	%f699, [%r533+6664];
	ld.shared.f32 	%f700, [%r533+6668];
	ld.shared.f32 	%f701, [%r535+52];
	fma.rn.f32 	%f702, %f701, %f697, %f658;
	fma.rn.f32 	%f703, %f701, %f698, %f659;
	fma.rn.f32 	%f704, %f701, %f699, %f660;
	fma.rn.f32 	%f705, %f701, %f700, %f661;
	ld.shared.f32 	%f706, [%r537+52];
	fma.rn.f32 	%f707, %f706, %f697, %f663;
	fma.rn.f32 	%f708, %f706, %f698, %f664;
	fma.rn.f32 	%f709, %f706, %f699, %f665;
	fma.rn.f32 	%f710, %f706, %f700, %f666;
	ld.shared.f32 	%f711, [%r538+52];
	fma.rn.f32 	%f712, %f711, %f697, %f668;
	fma.rn.f32 	%f713, %f711, %f698, %f669;
	fma.rn.f32 	%f714, %f711, %f699, %f670;
	fma.rn.f32 	%f715, %f711, %f700, %f671;
	ld.shared.f32 	%f716, [%r539+52];
	fma.rn.f32 	%f717, %f716, %f697, %f673;
	fma.rn.f32 	%f718, %f716, %f698, %f674;
	fma.rn.f32 	%f719, %f716, %f699, %f675;
	fma.rn.f32 	%f720, %f716, %f700, %f676;
	ld.shared.f32 	%f721, [%r540+52];
	fma.rn.f32 	%f722, %f721, %f697, %f678;
	fma.rn.f32 	%f723, %f721, %f698, %f679;
	fma.rn.f32 	%f724, %f721, %f699, %f680;
	fma.rn.f32 	%f725, %f721, %f700, %f681;
	ld.shared.f32 	%f726, [%r541+52];
	fma.rn.f32 	%f727, %f726, %f697, %f683;
	fma.rn.f32 	%f728, %f726, %f698, %f684;
	fma.rn.f32 	%f729, %f726, %f699, %f685;
	fma.rn.f32 	%f730, %f726, %f700, %f686;
	ld.shared.f32 	%f731, [%r542+52];
	fma.rn.f32 	%f732, %f731, %f697, %f688;
	fma.rn.f32 	%f733, %f731, %f698, %f689;
	fma.rn.f32 	%f734, %f731, %f699, %f690;
	fma.rn.f32 	%f735, %f731, %f700, %f691;
	ld.shared.f32 	%f736, [%r543+52];
	fma.rn.f32 	%f737, %f736, %f697, %f693;
	fma.rn.f32 	%f738, %f736, %f698, %f694;
	fma.rn.f32 	%f739, %f736, %f699, %f695;
	fma.rn.f32 	%f740, %f736, %f700, %f696;
	ld.shared.f32 	%f741, [%r533+7168];
	ld.shared.f32 	%f742, [%r533+7172];
	ld.shared.f32 	%f743, [%r533+7176];
	ld.shared.f32 	%f744, [%r533+7180];
	ld.shared.f32 	%f745, [%r535+56];
	fma.rn.f32 	%f746, %f745, %f741, %f702;
	fma.rn.f32 	%f747, %f745, %f742, %f703;
	fma.rn.f32 	%f748, %f745, %f743, %f704;
	fma.rn.f32 	%f749, %f745, %f744, %f705;
	ld.shared.f32 	%f750, [%r537+56];
	fma.rn.f32 	%f751, %f750, %f741, %f707;
	fma.rn.f32 	%f752, %f750, %f742, %f708;
	fma.rn.f32 	%f753, %f750, %f743, %f709;
	fma.rn.f32 	%f754, %f750, %f744, %f710;
	ld.shared.f32 	%f755, [%r538+56];
	fma.rn.f32 	%f756, %f755, %f741, %f712;
	fma.rn.f32 	%f757, %f755, %f742, %f713;
	fma.rn.f32 	%f758, %f755, %f743, %f714;
	fma.rn.f32 	%f759, %f755, %f744, %f715;
	ld.shared.f32 	%f760, [%r539+56];
	fma.rn.f32 	%f761, %f760, %f741, %f717;
	fma.rn.f32 	%f762, %f760, %f742, %f718;
	fma.rn.f32 	%f763, %f760, %f743, %f719;
	fma.rn.f32 	%f764, %f760, %f744, %f720;
	ld.shared.f32 	%f765, [%r540+56];
	fma.rn.f32 	%f766, %f765, %f741, %f722;
	fma.rn.f32 	%f767, %f765, %f742, %f723;
	fma.rn.f32 	%f768, %f765, %f743, %f724;
	fma.rn.f32 	%f769, %f765, %f744, %f725;
	ld.shared.f32 	%f770, [%r541+56];
	fma.rn.f32 	%f771, %f770, %f741, %f727;
	fma.rn.f32 	%f772, %f770, %f742, %f728;
	fma.rn.f32 	%f773, %f770, %f743, %f729;
	fma.rn.f32 	%f774, %f770, %f744, %f730;
	ld.shared.f32 	%f775, [%r542+56];
	fma.rn.f32 	%f776, %f775, %f741, %f732;
	fma.rn.f32 	%f777, %f775, %f742, %f733;
	fma.rn.f32 	%f778, %f775, %f743, %f734;
	fma.rn.f32 	%f779, %f775, %f744, %f735;
	ld.shared.f32 	%f780, [%r543+56];
	fma.rn.f32 	%f781, %f780, %f741, %f737;
	fma.rn.f32 	%f782, %f780, %f742, %f738;
	fma.rn.f32 	%f783, %f780, %f743, %f739;
	fma.rn.f32 	%f784, %f780, %f744, %f740;
	ld.shared.f32 	%f785, [%r533+7680];
	ld.shared.f32 	%f786, [%r533+7684];
	ld.shared.f32 	%f787, [%r533+7688];
	ld.shared.f32 	%f788, [%r533+7692];
	ld.shared.f32 	%f789, [%r535+60];
	fma.rn.f32 	%f790, %f789, %f785, %f746;
	fma.rn.f32 	%f791, %f789, %f786, %f747;
	fma.rn.f32 	%f792, %f789, %f787, %f748;
	fma.rn.f32 	%f793, %f789, %f788, %f749;
	ld.shared.f32 	%f794, [%r537+60];
	fma.rn.f32 	%f795, %f794, %f785, %f751;
	fma.rn.f32 	%f796, %f794, %f786, %f752;
	fma.rn.f32 	%f797, %f794, %f787, %f753;
	fma.rn.f32 	%f798, %f794, %f788, %f754;
	ld.shared.f32 	%f799, [%r538+60];
	fma.rn.f32 	%f800, %f799, %f785, %f756;
	fma.rn.f32 	%f801, %f799, %f786, %f757;
	fma.rn.f32 	%f802, %f799, %f787, %f758;
	fma.rn.f32 	%f803, %f799, %f788, %f759;
	ld.shared.f32 	%f804, [%r539+60];
	fma.rn.f32 	%f805, %f804, %f785, %f761;
	fma.rn.f32 	%f806, %f804, %f786, %f762;
	fma.rn.f32 	%f807, %f804, %f787, %f763;
	fma.rn.f32 	%f808, %f804, %f788, %f764;
	ld.shared.f32 	%f809, [%r540+60];
	fma.rn.f32 	%f810, %f809, %f785, %f766;
	fma.rn.f32 	%f811, %f809, %f786, %f767;
	fma.rn.f32 	%f812, %f809, %f787, %f768;
	fma.rn.f32 	%f813, %f809, %f788, %f769;
	ld.shared.f32 	%f814, [%r541+60];
	fma.rn.f32 	%f815, %f814, %f785, %f771;
	fma.rn.f32 	%f816, %f814, %f786, %f772;
	fma.rn.f32 	%f817, %f814, %f787, %f773;
	fma.rn.f32 	%f818, %f814, %f788, %f774;
	ld.shared.f32 	%f819, [%r542+60];
	fma.rn.f32 	%f820, %f819, %f785, %f776;
	fma.rn.f32 	%f821, %f819, %f786, %f777;
	fma.rn.f32 	%f822, %f819, %f787, %f778;
	fma.rn.f32 	%f823, %f819, %f788, %f779;
	ld.shared.f32 	%f824, [%r543+60];
	fma.rn.f32 	%f825, %f824, %f785, %f781;
	fma.rn.f32 	%f826, %f824, %f786, %f782;
	fma.rn.f32 	%f827, %f824, %f787, %f783;
	fma.rn.f32 	%f828, %f824, %f788, %f784;
	ld.shared.f32 	%f829, [%r533+8192];
	ld.shared.f32 	%f830, [%r533+8196];
	ld.shared.f32 	%f831, [%r533+8200];
	ld.shared.f32 	%f832, [%r533+8204];
	ld.shared.f32 	%f833, [%r535+64];
	fma.rn.f32 	%f834, %f833, %f829, %f790;
	fma.rn.f32 	%f835, %f833, %f830, %f791;
	fma.rn.f32 	%f836, %f833, %f831, %f792;
	fma.rn.f32 	%f837, %f833, %f832, %f793;
	ld.shared.f32 	%f838, [%r537+64];
	fma.rn.f32 	%f839, %f838, %f829, %f795;
	fma.rn.f32 	%f840, %f838, %f830, %f796;
	fma.rn.f32 	%f841, %f838, %f831, %f797;
	fma.rn.f32 	%f842, %f838, %f832, %f798;
	ld.shared.f32 	%f843, [%r538+64];
	fma.rn.f32 	%f844, %f843, %f829, %f800;
	fma.rn.f32 	%f845, %f843, %f830, %f801;
	fma.rn.f32 	%f846, %f843, %f831, %f802;
	fma.rn.f32 	%f847, %f843, %f832, %f803;
	ld.shared.f32 	%f848, [%r539+64];
	fma.rn.f32 	%f849, %f848, %f829, %f805;
	fma.rn.f32 	%f850, %f848, %f830, %f806;
	fma.rn.f32 	%f851, %f848, %f831, %f807;
	fma.rn.f32 	%f852, %f848, %f832, %f808;
	ld.shared.f32 	%f853, [%r540+64];
	fma.rn.f32 	%f854, %f853, %f829, %f810;
	fma.rn.f32 	%f855, %f853, %f830, %f811;
	fma.rn.f32 	%f856, %f853, %f831, %f812;
	fma.rn.f32 	%f857, %f853, %f832, %f813;
	ld.shared.f32 	%f858, [%r541+64];
	fma.rn.f32 	%f859, %f858, %f829, %f815;
	fma.rn.f32 	%f860, %f858, %f830, %f816;
	fma.rn.f32 	%f861, %f858, %f831, %f817;
	fma.rn.f32 	%f862, %f858, %f832, %f818;
	ld.shared.f32 	%f863, [%r542+64];
	fma.rn.f32 	%f864, %f863, %f829, %f820;
	fma.rn.f32 	%f865, %f863, %f830, %f821;
	fma.rn.f32 	%f866, %f863, %f831, %f822;
	fma.rn.f32 	%f867, %f863, %f832, %f823;
	ld.shared.f32 	%f868, [%r543+64];
	fma.rn.f32 	%f869, %f868, %f829, %f825;
	fma.rn.f32 	%f870, %f868, %f830, %f826;
	fma.rn.f32 	%f871, %f868, %f831, %f827;
	fma.rn.f32 	%f872, %f868, %f832, %f828;
	ld.shared.f32 	%f873, [%r533+8704];
	ld.shared.f32 	%f874, [%r533+8708];
	ld.shared.f32 	%f875, [%r533+8712];
	ld.shared.f32 	%f876, [%r533+8716];
	ld.shared.f32 	%f877, [%r535+68];
	fma.rn.f32 	%f878, %f877, %f873, %f834;
	fma.rn.f32 	%f879, %f877, %f874, %f835;
	fma.rn.f32 	%f880, %f877, %f875, %f836;
	fma.rn.f32 	%f881, %f877, %f876, %f837;
	ld.shared.f32 	%f882, [%r537+68];
	fma.rn.f32 	%f883, %f882, %f873, %f839;
	fma.rn.f32 	%f884, %f882, %f874, %f840;
	fma.rn.f32 	%f885, %f882, %f875, %f841;
	fma.rn.f32 	%f886, %f882, %f876, %f842;
	ld.shared.f32 	%f887, [%r538+68];
	fma.rn.f32 	%f888, %f887, %f873, %f844;
	fma.rn.f32 	%f889, %f887, %f874, %f845;
	fma.rn.f32 	%f890, %f887, %f875, %f846;
	fma.rn.f32 	%f891, %f887, %f876, %f847;
	ld.shared.f32 	%f892, [%r539+68];
	fma.rn.f32 	%f893, %f892, %f873, %f849;
	fma.rn.f32 	%f894, %f892, %f874, %f850;
	fma.rn.f32 	%f895, %f892, %f875, %f851;
	fma.rn.f32 	%f896, %f892, %f876, %f852;
	ld.shared.f32 	%f897, [%r540+68];
	fma.rn.f32 	%f898, %f897, %f873, %f854;
	fma.rn.f32 	%f899, %f897, %f874, %f855;
	fma.rn.f32 	%f900, %f897, %f875, %f856;
	fma.rn.f32 	%f901, %f897, %f876, %f857;
	ld.shared.f32 	%f902, [%r541+68];
	fma.rn.f32 	%f903, %f902, %f873, %f859;
	fma.rn.f32 	%f904, %f902, %f874, %f860;
	fma.rn.f32 	%f905, %f902, %f875, %f861;
	fma.rn.f32 	%f906, %f902, %f876, %f862;
	ld.shared.f32 	%f907, [%r542+68];
	fma.rn.f32 	%f908, %f907, %f873, %f864;
	fma.rn.f32 	%f909, %f907, %f874, %f865;
	fma.rn.f32 	%f910, %f907, %f875, %f866;
	fma.rn.f32 	%f911, %f907, %f876, %f867;
	ld.shared.f32 	%f912, [%r543+68];
	fma.rn.f32 	%f913, %f912, %f873, %f869;
	fma.rn.f32 	%f914, %f912, %f874, %f870;
	fma.rn.f32 	%f915, %f912, %f875, %f871;
	fma.rn.f32 	%f916, %f912, %f876, %f872;
	ld.shared.f32 	%f917, [%r533+9216];
	ld.shared.f32 	%f918, [%r533+9220];
	ld.shared.f32 	%f919, [%r533+9224];
	ld.shared.f32 	%f920, [%r533+9228];
	ld.shared.f32 	%f921, [%r535+72];
	fma.rn.f32 	%f922, %f921, %f917, %f878;
	fma.rn.f32 	%f923, %f921, %f918, %f879;
	fma.rn.f32 	%f924, %f921, %f919, %f880;
	fma.rn.f32 	%f925, %f921, %f920, %f881;
	ld.shared.f32 	%f926, [%r537+72];
	fma.rn.f32 	%f927, %f926, %f917, %f883;
	fma.rn.f32 	%f928, %f926, %f918, %f884;
	fma.rn.f32 	%f929, %f926, %f919, %f885;
	fma.rn.f32 	%f930, %f926, %f920, %f886;
	ld.shared.f32 	%f931, [%r538+72];
	fma.rn.f32 	%f932, %f931, %f917, %f888;
	fma.rn.f32 	%f933, %f931, %f918, %f889;
	fma.rn.f32 	%f934, %f931, %f919, %f890;
	fma.rn.f32 	%f935, %f931, %f920, %f891;
	ld.shared.f32 	%f936, [%r539+72];
	fma.rn.f32 	%f937, %f936, %f917, %f893;
	fma.rn.f32 	%f938, %f936, %f918, %f894;
	fma.rn.f32 	%f939, %f936, %f919, %f895;
	fma.rn.f32 	%f940, %f936, %f920, %f896;
	ld.shared.f32 	%f941, [%r540+72];
	fma.rn.f32 	%f942, %f941, %f917, %f898;
	fma.rn.f32 	%f943, %f941, %f918, %f899;
	fma.rn.f32 	%f944, %f941, %f919, %f900;
	fma.rn.f32 	%f945, %f941, %f920, %f901;
	ld.shared.f32 	%f946, [%r541+72];
	fma.rn.f32 	%f947, %f946, %f917, %f903;
	fma.rn.f32 	%f948, %f946, %f918, %f904;
	fma.rn.f32 	%f949, %f946, %f919, %f905;
	fma.rn.f32 	%f950, %f946, %f920, %f906;
	ld.shared.f32 	%f951, [%r542+72];
	fma.rn.f32 	%f952, %f951, %f917, %f908;
	fma.rn.f32 	%f953, %f951, %f918, %f909;
	fma.rn.f32 	%f954, %f951, %f919, %f910;
	fma.rn.f32 	%f955, %f951, %f920, %f911;
	ld.shared.f32 	%f956, [%r543+72];
	fma.rn.f32 	%f957, %f956, %f917, %f913;
	fma.rn.f32 	%f958, %f956, %f918, %f914;
	fma.rn.f32 	%f959, %f956, %f919, %f915;
	fma.rn.f32 	%f960, %f956, %f920, %f916;
	ld.shared.f32 	%f961, [%r533+9728];
	ld.shared.f32 	%f962, [%r533+9732];
	ld.shared.f32 	%f963, [%r533+9736];
	ld.shared.f32 	%f964, [%r533+9740];
	ld.shared.f32 	%f965, [%r535+76];
	fma.rn.f32 	%f966, %f965, %f961, %f922;
	fma.rn.f32 	%f967, %f965, %f962, %f923;
	fma.rn.f32 	%f968, %f965, %f963, %f924;
	fma.rn.f32 	%f969, %f965, %f964, %f925;
	ld.shared.f32 	%f970, [%r537+76];
	fma.rn.f32 	%f971, %f970, %f961, %f927;
	fma.rn.f32 	%f972, %f970, %f962, %f928;
	fma.rn.f32 	%f973, %f970, %f963, %f929;
	fma.rn.f32 	%f974, %f970, %f964, %f930;
	ld.shared.f32 	%f975, [%r538+76];
	fma.rn.f32 	%f976, %f975, %f961, %f932;
	fma.rn.f32 	%f977, %f975, %f962, %f933;
	fma.rn.f32 	%f978, %f975, %f963, %f934;
	fma.rn.f32 	%f979, %f975, %f964, %f935;
	ld.shared.f32 	%f980, [%r539+76];
	fma.rn.f32 	%f981, %f980, %f961, %f937;
	fma.rn.f32 	%f982, %f980, %f962, %f938;
	fma.rn.f32 	%f983, %f980, %f963, %f939;
	fma.rn.f32 	%f984, %f980, %f964, %f940;
	ld.shared.f32 	%f985, [%r540+76];
	fma.rn.f32 	%f986, %f985, %f961, %f942;
	fma.rn.f32 	%f987, %f985, %f962, %f943;
	fma.rn.f32 	%f988, %f985, %f963, %f944;
	fma.rn.f32 	%f989, %f985, %f964, %f945;
	ld.shared.f32 	%f990, [%r541+76];
	fma.rn.f32 	%f991, %f990, %f961, %f947;
	fma.rn.f32 	%f992, %f990, %f962, %f948;
	fma.rn.f32 	%f993, %f990, %f963, %f949;
	fma.rn.f32 	%f994, %f990, %f964, %f950;
	ld.shared.f32 	%f995, [%r542+76];
	fma.rn.f32 	%f996, %f995, %f961, %f952;
	fma.rn.f32 	%f997, %f995, %f962, %f953;
	fma.rn.f32 	%f998, %f995, %f963, %f954;
	fma.rn.f32 	%f999, %f995, %f964, %f955;
	ld.shared.f32 	%f1000, [%r543+76];
	fma.rn.f32 	%f1001, %f1000, %f961, %f957;
	fma.rn.f32 	%f1002, %f1000, %f962, %f958;
	fma.rn.f32 	%f1003, %f1000, %f963, %f959;
	fma.rn.f32 	%f1004, %f1000, %f964, %f960;
	ld.shared.f32 	%f1005, [%r533+10240];
	ld.shared.f32 	%f1006, [%r533+10244];
	ld.shared.f32 	%f1007, [%r533+10248];
	ld.shared.f32 	%f1008, [%r533+10252];
	ld.shared.f32 	%f1009, [%r535+80];
	fma.rn.f32 	%f1010, %f1009, %f1005, %f966;
	fma.rn.f32 	%f1011, %f1009, %f1006, %f967;
	fma.rn.f32 	%f1012, %f1009, %f1007, %f968;
	fma.rn.f32 	%f1013, %f1009, %f1008, %f969;
	ld.shared.f32 	%f1014, [%r537+80];
	fma.rn.f32 	%f1015, %f1014, %f1005, %f971;
	fma.rn.f32 	%f1016, %f1014, %f1006, %f972;
	fma.rn.f32 	%f1017, %f1014, %f1007, %f973;
	fma.rn.f32 	%f1018, %f1014, %f1008, %f974;
	ld.shared.f32 	%f1019, [%r538+80];
	fma.rn.f32 	%f1020, %f1019, %f1005, %f976;
	fma.rn.f32 	%f1021, %f1019, %f1006, %f977;
	fma.rn.f32 	%f1022, %f1019, %f1007, %f978;
	fma.rn.f32 	%f1023, %f1019, %f1008, %f979;
	ld.shared.f32 	%f1024, [%r539+80];
	fma.rn.f32 	%f1025, %f1024, %f1005, %f981;
	fma.rn.f32 	%f1026, %f1024, %f1006, %f982;
	fma.rn.f32 	%f1027, %f1024, %f1007, %f983;
	fma.rn.f32 	%f1028, %f1024, %f1008, %f984;
	ld.shared.f32 	%f1029, [%r540+80];
	fma.rn.f32 	%f1030, %f1029, %f1005, %f986;
	fma.rn.f32 	%f1031, %f1029, %f1006, %f987;
	fma.rn.f32 	%f1032, %f1029, %f1007, %f988;
	fma.rn.f32 	%f1033, %f1029, %f1008, %f989;
	ld.shared.f32 	%f1034, [%r541+80];
	fma.rn.f32 	%f1035, %f1034, %f1005, %f991;
	fma.rn.f32 	%f1036, %f1034, %f1006, %f992;
	fma.rn.f32 	%f1037, %f1034, %f1007, %f993;
	fma.rn.f32 	%f1038, %f1034, %f1008, %f994;
	ld.shared.f32 	%f1039, [%r542+80];
	fma.rn.f32 	%f1040, %f1039, %f1005, %f996;
	fma.rn.f32 	%f1041, %f1039, %f1006, %f997;
	fma.rn.f32 	%f1042, %f1039, %f1007, %f998;
	fma.rn.f32 	%f1043, %f1039, %f1008, %f999;
	ld.shared.f32 	%f1044, [%r543+80];
	fma.rn.f32 	%f1045, %f1044, %f1005, %f1001;
	fma.rn.f32 	%f1046, %f1044, %f1006, %f1002;
	fma.rn.f32 	%f1047, %f1044, %f1007, %f1003;
	fma.rn.f32 	%f1048, %f1044, %f1008, %f1004;
	ld.shared.f32 	%f1049, [%r533+10752];
	ld.shared.f32 	%f1050, [%r533+10756];
	ld.shared.f32 	%f1051, [%r533+10760];
	ld.shared.f32 	%f1052, [%r533+10764];
	ld.shared.f32 	%f1053, [%r535+84];
	fma.rn.f32 	%f1054, %f1053, %f1049, %f1010;
	fma.rn.f32 	%f1055, %f1053, %f1050, %f1011;
	fma.rn.f32 	%f1056, %f1053, %f1051, %f1012;
	fma.rn.f32 	%f1057, %f1053, %f1052, %f1013;
	ld.shared.f32 	%f1058, [%r537+84];
	fma.rn.f32 	%f1059, %f1058, %f1049, %f1015;
	fma.rn.f32 	%f1060, %f1058, %f1050, %f1016;
	fma.rn.f32 	%f1061, %f1058, %f1051, %f1017;
	fma.rn.f32 	%f1062, %f1058, %f1052, %f1018;
	ld.shared.f32 	%f1063, [%r538+84];
	fma.rn.f32 	%f1064, %f1063, %f1049, %f1020;
	fma.rn.f32 	%f1065, %f1063, %f1050, %f1021;
	fma.rn.f32 	%f1066, %f1063, %f1051, %f1022;
	fma.rn.f32 	%f1067, %f1063, %f1052, %f1023;
	ld.shared.f32 	%f1068, [%r539+84];
	fma.rn.f32 	%f1069, %f1068, %f1049, %f1025;
	fma.rn.f32 	%f1070, %f1068, %f1050, %f1026;
	fma.rn.f32 	%f1071, %f1068, %f1051, %f1027;
	fma.rn.f32 	%f1072, %f1068, %f1052, %f1028;
	ld.shared.f32 	%f1073, [%r540+84];
	fma.rn.f32 	%f1074, %f1073, %f1049, %f1030;
	fma.rn.f32 	%f1075, %f1073, %f1050, %f1031;
	fma.rn.f32 	%f1076, %f1073, %f1051, %f1032;
	fma.rn.f32 	%f1077, %f1073, %f1052, %f1033;
	ld.shared.f32 	%f1078, [%r541+84];
	fma.rn.f32 	%f1079, %f1078, %f1049, %f1035;
	fma.rn.f32 	%f1080, %f1078, %f1050, %f1036;
	fma.rn.f32 	%f1081, %f1078, %f1051, %f1037;
	fma.rn.f32 	%f1082, %f1078, %f1052, %f1038;
	ld.shared.f32 	%f1083, [%r542+84];
	fma.rn.f32 	%f1084, %f1083, %f1049, %f1040;
	fma.rn.f32 	%f1085, %f1083, %f1050, %f1041;
	fma.rn.f32 	%f1086, %f1083, %f1051, %f1042;
	fma.rn.f32 	%f1087, %f1083, %f1052, %f1043;
	ld.shared.f32 	%f1088, [%r543+84];
	fma.rn.f32 	%f1089, %f1088, %f1049, %f1045;
	fma.rn.f32 	%f1090, %f1088, %f1050, %f1046;
	fma.rn.f32 	%f1091, %f1088, %f1051, %f1047;
	fma.rn.f32 	%f1092, %f1088, %f1052, %f1048;
	ld.shared.f32 	%f1093, [%r533+11264];
	ld.shared.f32 	%f1094, [%r533+11268];
	ld.shared.f32 	%f1095, [%r533+11272];
	ld.shared.f32 	%f1096, [%r533+11276];
	ld.shared.f32 	%f1097, [%r535+88];
	fma.rn.f32 	%f1098, %f1097, %f1093, %f1054;
	fma.rn.f32 	%f1099, %f1097, %f1094, %f1055;
	fma.rn.f32 	%f1100, %f1097, %f1095, %f1056;
	fma.rn.f32 	%f1101, %f1097, %f1096, %f1057;
	ld.shared.f32 	%f1102, [%r537+88];
	fma.rn.f32 	%f1103, %f1102, %f1093, %f1059;
	fma.rn.f32 	%f1104, %f1102, %f1094, %f1060;
	fma.rn.f32 	%f1105, %f1102, %f1095, %f1061;
	fma.rn.f32 	%f1106, %f1102, %f1096, %f1062;
	ld.shared.f32 	%f1107, [%r538+88];
	fma.rn.f32 	%f1108, %f1107, %f1093, %f1064;
	fma.rn.f32 	%f1109, %f1107, %f1094, %f1065;
	fma.rn.f32 	%f1110, %f1107, %f1095, %f1066;
	fma.rn.f32 	%f1111, %f1107, %f1096, %f1067;
	ld.shared.f32 	%f1112, [%r539+88];
	fma.rn.f32 	%f1113, %f1112, %f1093, %f1069;
	fma.rn.f32 	%f1114, %f1112, %f1094, %f1070;
	fma.rn.f32 	%f1115, %f1112, %f1095, %f1071;
	fma.rn.f32 	%f1116, %f1112, %f1096, %f1072;
	ld.shared.f32 	%f1117, [%r540+88];
	fma.rn.f32 	%f1118, %f1117, %f1093, %f1074;
	fma.rn.f32 	%f1119, %f1117, %f1094, %f1075;
	fma.rn.f32 	%f1120, %f1117, %f1095, %f1076;
	fma.rn.f32 	%f1121, %f1117, %f1096, %f1077;
	ld.shared.f32 	%f1122, [%r541+88];
	fma.rn.f32 	%f1123, %f1122, %f1093, %f1079;
	fma.rn.f32 	%f1124, %f1122, %f1094, %f1080;
	fma.rn.f32 	%f1125, %f1122, %f1095, %f1081;
	fma.rn.f32 	%f1126, %f1122, %f1096, %f1082;
	ld.shared.f32 	%f1127, [%r542+88];
	fma.rn.f32 	%f1128, %f1127, %f1093, %f1084;
	fma.rn.f32 	%f1129, %f1127, %f1094, %f1085;
	fma.rn.f32 	%f1130, %f1127, %f1095, %f1086;
	fma.rn.f32 	%f1131, %f1127, %f1096, %f1087;
	ld.shared.f32 	%f1132, [%r543+88];
	fma.rn.f32 	%f1133, %f1132, %f1093, %f1089;
	fma.rn.f32 	%f1134, %f1132, %f1094, %f1090;
	fma.rn.f32 	%f1135, %f1132, %f1095, %f1091;
	fma.rn.f32 	%f1136, %f1132, %f1096, %f1092;
	ld.shared.f32 	%f1137, [%r533+11776];
	ld.shared.f32 	%f1138, [%r533+11780];
	ld.shared.f32 	%f1139, [%r533+11784];
	ld.shared.f32 	%f1140, [%r533+11788];
	ld.shared.f32 	%f1141, [%r535+92];
	fma.rn.f32 	%f1142, %f1141, %f1137, %f1098;
	fma.rn.f32 	%f1143, %f1141, %f1138, %f1099;
	fma.rn.f32 	%f1144, %f1141, %f1139, %f1100;
	fma.rn.f32 	%f1145, %f1141, %f1140, %f1101;
	ld.shared.f32 	%f1146, [%r537+92];
	fma.rn.f32 	%f1147, %f1146, %f1137, %f1103;
	fma.rn.f32 	%f1148, %f1146, %f1138, %f1104;
	fma.rn.f32 	%f1149, %f1146, %f1139, %f1105;
	fma.rn.f32 	%f1150, %f1146, %f1140, %f1106;
	ld.shared.f32 	%f1151, [%r538+92];
	fma.rn.f32 	%f1152, %f1151, %f1137, %f1108;
	fma.rn.f32 	%f1153, %f1151, %f1138, %f1109;
	fma.rn.f32 	%f1154, %f1151, %f1139, %f1110;
	fma.rn.f32 	%f1155, %f1151, %f1140, %f1111;
	ld.shared.f32 	%f1156, [%r539+92];
	fma.rn.f32 	%f1157, %f1156, %f1137, %f1113;
	fma.rn.f32 	%f1158, %f1156, %f1138, %f1114;
	fma.rn.f32 	%f1159, %f1156, %f1139, %f1115;
	fma.rn.f32 	%f1160, %f1156, %f1140, %f1116;
	ld.shared.f32 	%f1161, [%r540+92];
	fma.rn.f32 	%f1162, %f1161, %f1137, %f1118;
	fma.rn.f32 	%f1163, %f1161, %f1138, %f1119;
	fma.rn.f32 	%f1164, %f1161, %f1139, %f1120;
	fma.rn.f32 	%f1165, %f1161, %f1140, %f1121;
	ld.shared.f32 	%f1166, [%r541+92];
	fma.rn.f32 	%f1167, %f1166, %f1137, %f1123;
	fma.rn.f32 	%f1168, %f1166, %f1138, %f1124;
	fma.rn.f32 	%f1169, %f1166, %f1139, %f1125;
	fma.rn.f32 	%f1170, %f1166, %f1140, %f1126;
	ld.shared.f32 	%f1171, [%r542+92];
	fma.rn.f32 	%f1172, %f1171, %f1137, %f1128;
	fma.rn.f32 	%f1173, %f1171, %f1138, %f1129;
	fma.rn.f32 	%f1174, %f1171, %f1139, %f1130;
	fma.rn.f32 	%f1175, %f1171, %f1140, %f1131;
	ld.shared.f32 	%f1176, [%r543+92];
	fma.rn.f32 	%f1177, %f1176, %f1137, %f1133;
	fma.rn.f32 	%f1178, %f1176, %f1138, %f1134;
	fma.rn.f32 	%f1179, %f1176, %f1139, %f1135;
	fma.rn.f32 	%f1180, %f1176, %f1140, %f1136;
	ld.shared.f32 	%f1181, [%r533+12288];
	ld.shared.f32 	%f1182, [%r533+12292];
	ld.shared.f32 	%f1183, [%r533+12296];
	ld.shared.f32 	%f1184, [%r533+12300];
	ld.shared.f32 	%f1185, [%r535+96];
	fma.rn.f32 	%f1186, %f1185, %f1181, %f1142;
	fma.rn.f32 	%f1187, %f1185, %f1182, %f1143;
	fma.rn.f32 	%f1188, %f1185, %f1183, %f1144;
	fma.rn.f32 	%f1189, %f1185, %f1184, %f1145;
	ld.shared.f32 	%f1190, [%r537+96];
	fma.rn.f32 	%f1191, %f1190, %f1181, %f1147;
	fma.rn.f32 	%f1192, %f1190, %f1182, %f1148;
	fma.rn.f32 	%f1193, %f1190, %f1183, %f1149;
	fma.rn.f32 	%f1194, %f1190, %f1184, %f1150;
	ld.shared.f32 	%f1195, [%r538+96];
	fma.rn.f32 	%f1196, %f1195, %f1181, %f1152;
	fma.rn.f32 	%f1197, %f1195, %f1182, %f1153;
	fma.rn.f32 	%f1198, %f1195, %f1183, %f1154;
	fma.rn.f32 	%f1199, %f1195, %f1184, %f1155;
	ld.shared.f32 	%f1200, [%r539+96];
	fma.rn.f32 	%f1201, %f1200, %f1181, %f1157;
	fma.rn.f32 	%f1202, %f1200, %f1182, %f1158;
	fma.rn.f32 	%f1203, %f1200, %f1183, %f1159;
	fma.rn.f32 	%f1204, %f1200, %f1184, %f1160;
	ld.shared.f32 	%f1205, [%r540+96];
	fma.rn.f32 	%f1206, %f1205, %f1181, %f1162;
	fma.rn.f32 	%f1207, %f1205, %f1182, %f1163;
	fma.rn.f32 	%f1208, %f1205, %f1183, %f1164;
	fma.rn.f32 	%f1209, %f1205, %f1184, %f1165;
	ld.shared.f32 	%f1210, [%r541+96];
	fma.rn.f32 	%f1211, %f1210, %f1181, %f1167;
	fma.rn.f32 	%f1212, %f1210, %f1182, %f1168;
	fma.rn.f32 	%f1213, %f1210, %f1183, %f1169;
	fma.rn.f32 	%f1214, %f1210, %f1184, %f1170;
	ld.shared.f32 	%f1215, [%r542+96];
	fma.rn.f32 	%f1216, %f1215, %f1181, %f1172;
	fma.rn.f32 	%f1217, %f1215, %f1182, %f1173;
	fma.rn.f32 	%f1218, %f1215, %f1183, %f1174;
	fma.rn.f32 	%f1219, %f1215, %f1184, %f1175;
	ld.shared.f32 	%f1220, [%r543+96];
	fma.rn.f32 	%f1221, %f1220, %f1181, %f1177;
	fma.rn.f32 	%f1222, %f1220, %f1182, %f1178;
	fma.rn.f32 	%f1223, %f1220, %f1183, %f1179;
	fma.rn.f32 	%f1224, %f1220, %f1184, %f1180;
	ld.shared.f32 	%f1225, [%r533+12800];
	ld.shared.f32 	%f1226, [%r533+12804];
	ld.shared.f32 	%f1227, [%r533+12808];
	ld.shared.f32 	%f1228, [%r533+12812];
	ld.shared.f32 	%f1229, [%r535+100];
	fma.rn.f32 	%f1230, %f1229, %f1225, %f1186;
	fma.rn.f32 	%f1231, %f1229, %f1226, %f1187;
	fma.rn.f32 	%f1232, %f1229, %f1227, %f1188;
	fma.rn.f32 	%f1233, %f1229, %f1228, %f1189;
	ld.shared.f32 	%f1234, [%r537+100];
	fma.rn.f32 	%f1235, %f1234, %f1225, %f1191;
	fma.rn.f32 	%f1236, %f1234, %f1226, %f1192;
	fma.rn.f32 	%f1237, %f1234, %f1227, %f1193;
	fma.rn.f32 	%f1238, %f1234, %f1228, %f1194;
	ld.shared.f32 	%f1239, [%r538+100];
	fma.rn.f32 	%f1240, %f1239, %f1225, %f1196;
	fma.rn.f32 	%f1241, %f1239, %f1226, %f1197;
	fma.rn.f32 	%f1242, %f1239, %f1227, %f1198;
	fma.rn.f32 	%f1243, %f1239, %f1228, %f1199;
	ld.shared.f32 	%f1244, [%r539+100];
	fma.rn.f32 	%f1245, %f1244, %f1225, %f1201;
	fma.rn.f32 	%f1246, %f1244, %f1226, %f1202;
	fma.rn.f32 	%f1247, %f1244, %f1227, %f1203;
	fma.rn.f32 	%f1248, %f1244, %f1228, %f1204;
	ld.shared.f32 	%f1249, [%r540+100];
	fma.rn.f32 	%f1250, %f1249, %f1225, %f1206;
	fma.rn.f32 	%f1251, %f1249, %f1226, %f1207;
	fma.rn.f32 	%f1252, %f1249, %f1227, %f1208;
	fma.rn.f32 	%f1253, %f1249, %f1228, %f1209;
	ld.shared.f32 	%f1254, [%r541+100];
	fma.rn.f32 	%f1255, %f1254, %f1225, %f1211;
	fma.rn.f32 	%f1256, %f1254, %f1226, %f1212;
	fma.rn.f32 	%f1257, %f1254, %f1227, %f1213;
	fma.rn.f32 	%f1258, %f1254, %f1228, %f1214;
	ld.shared.f32 	%f1259, [%r542+100];
	fma.rn.f32 	%f1260, %f1259, %f1225, %f1216;
	fma.rn.f32 	%f1261, %f1259, %f1226, %f1217;
	fma.rn.f32 	%f1262, %f1259, %f1227, %f1218;
	fma.rn.f32 	%f1263, %f1259, %f1228, %f1219;
	ld.shared.f32 	%f1264, [%r543+100];
	fma.rn.f32 	%f1265, %f1264, %f1225, %f1221;
	fma.rn.f32 	%f1266, %f1264, %f1226, %f1222;
	fma.rn.f32 	%f1267, %f1264, %f1227, %f1223;
	fma.rn.f32 	%f1268, %f1264, %f1228, %f1224;
	ld.shared.f32 	%f1269, [%r533+13312];
	ld.shared.f32 	%f1270, [%r533+13316];
	ld.shared.f32 	%f1271, [%r533+13320];
	ld.shared.f32 	%f1272, [%r533+13324];
	ld.shared.f32 	%f1273, [%r535+104];
	fma.rn.f32 	%f1274, %f1273, %f1269, %f1230;
	fma.rn.f32 	%f1275, %f1273, %f1270, %f1231;
	fma.rn.f32 	%f1276, %f1273, %f1271, %f1232;
	fma.rn.f32 	%f1277, %f1273, %f1272, %f1233;
	ld.shared.f32 	%f1278, [%r537+104];
	fma.rn.f32 	%f1279, %f1278, %f1269, %f1235;
	fma.rn.f32 	%f1280, %f1278, %f1270, %f1236;
	fma.rn.f32 	%f1281, %f1278, %f1271, %f1237;
	fma.rn.f32 	%f1282, %f1278, %f1272, %f1238;
	ld.shared.f32 	%f1283, [%r538+104];
	fma.rn.f32 	%f1284, %f1283, %f1269, %f1240;
	fma.rn.f32 	%f1285, %f1283, %f1270, %f1241;
	fma.rn.f32 	%f1286, %f1283, %f1271, %f1242;
	fma.rn.f32 	%f1287, %f1283, %f1272, %f1243;
	ld.shared.f32 	%f1288, [%r539+104];
	fma.rn.f32 	%f1289, %f1288, %f1269, %f1245;
	fma.rn.f32 	%f1290, %f1288, %f1270, %f1246;
	fma.rn.f32 	%f1291, %f1288, %f1271, %f1247;
	fma.rn.f32 	%f1292, %f1288, %f1272, %f1248;
	ld.shared.f32 	%f1293, [%r540+104];
	fma.rn.f32 	%f1294, %f1293, %f1269, %f1250;
	fma.rn.f32 	%f1295, %f1293, %f1270, %f1251;
	fma.rn.f32 	%f1296, %f1293, %f1271, %f1252;
	fma.rn.f32 	%f1297, %f1293, %f1272, %f1253;
	ld.shared.f32 	%f1298, [%r541+104];
	fma.rn.f32 	%f1299, %f1298, %f1269, %f1255;
	fma.rn.f32 	%f1300, %f1298, %f1270, %f1256;
	fma.rn.f32 	%f1301, %f1298, %f1271, %f1257;
	fma.rn.f32 	%f1302, %f1298, %f1272, %f1258;
	ld.shared.f32 	%f1303, [%r542+104];
	fma.rn.f32 	%f1304, %f1303, %f1269, %f1260;
	fma.rn.f32 	%f1305, %f1303, %f1270, %f1261;
	fma.rn.f32 	%f1306, %f1303, %f1271, %f1262;
	fma.rn.f32 	%f1307, %f1303, %f1272, %f1263;
	ld.shared.f32 	%f1308, [%r543+104];
	fma.rn.f32 	%f1309, %f1308, %f1269, %f1265;
	fma.rn.f32 	%f1310, %f1308, %f1270, %f1266;
	fma.rn.f32 	%f1311, %f1308, %f1271, %f1267;
	fma.rn.f32 	%f1312, %f1308, %f1272, %f1268;
	ld.shared.f32 	%f1313, [%r533+13824];
	ld.shared.f32 	%f1314, [%r533+13828];
	ld.shared.f32 	%f1315, [%r533+13832];
	ld.shared.f32 	%f1316, [%r533+13836];
	ld.shared.f32 	%f1317, [%r535+108];
	fma.rn.f32 	%f1318, %f1317, %f1313, %f1274;
	fma.rn.f32 	%f1319, %f1317, %f1314, %f1275;
	fma.rn.f32 	%f1320, %f1317, %f1315, %f1276;
	fma.rn.f32 	%f1321, %f1317, %f1316, %f1277;
	ld.shared.f32 	%f1322, [%r537+108];
	fma.rn.f32 	%f1323, %f1322, %f1313, %f1279;
	fma.rn.f32 	%f1324, %f1322, %f1314, %f1280;
	fma.rn.f32 	%f1325, %f1322, %f1315, %f1281;
	fma.rn.f32 	%f1326, %f1322, %f1316, %f1282;
	ld.shared.f32 	%f1327, [%r538+108];
	fma.rn.f32 	%f1328, %f1327, %f1313, %f1284;
	fma.rn.f32 	%f1329, %f1327, %f1314, %f1285;
	fma.rn.f32 	%f1330, %f1327, %f1315, %f1286;
	fma.rn.f32 	%f1331, %f1327, %f1316, %f1287;
	ld.shared.f32 	%f1332, [%r539+108];
	fma.rn.f32 	%f1333, %f1332, %f1313, %f1289;
	fma.rn.f32 	%f1334, %f1332, %f1314, %f1290;
	fma.rn.f32 	%f1335, %f1332, %f1315, %f1291;
	fma.rn.f32 	%f1336, %f1332, %f1316, %f1292;
	ld.shared.f32 	%f1337, [%r540+108];
	fma.rn.f32 	%f1338, %f1337, %f1313, %f1294;
	fma.rn.f32 	%f1339, %f1337, %f1314, %f1295;
	fma.rn.f32 	%f1340, %f1337, %f1315, %f1296;
	fma.rn.f32 	%f1341, %f1337, %f1316, %f1297;
	ld.shared.f32 	%f1342, [%r541+108];
	fma.rn.f32 	%f1343, %f1342, %f1313, %f1299;
	fma.rn.f32 	%f1344, %f1342, %f1314, %f1300;
	fma.rn.f32 	%f1345, %f1342, %f1315, %f1301;
	fma.rn.f32 	%f1346, %f1342, %f1316, %f1302;
	ld.shared.f32 	%f1347, [%r542+108];
	fma.rn.f32 	%f1348, %f1347, %f1313, %f1304;
	fma.rn.f32 	%f1349, %f1347, %f1314, %f1305;
	fma.rn.f32 	%f1350, %f1347, %f1315, %f1306;
	fma.rn.f32 	%f1351, %f1347, %f1316, %f1307;
	ld.shared.f32 	%f1352, [%r543+108];
	fma.rn.f32 	%f1353, %f1352, %f1313, %f1309;
	fma.rn.f32 	%f1354, %f1352, %f1314, %f1310;
	fma.rn.f32 	%f1355, %f1352, %f1315, %f1311;
	fma.rn.f32 	%f1356, %f1352, %f1316, %f1312;
	ld.shared.f32 	%f1357, [%r533+14336];
	ld.shared.f32 	%f1358, [%r533+14340];
	ld.shared.f32 	%f1359, [%r533+14344];
	ld.shared.f32 	%f1360, [%r533+14348];
	ld.shared.f32 	%f1361, [%r535+112];
	fma.rn.f32 	%f1362, %f1361, %f1357, %f1318;
	fma.rn.f32 	%f1363, %f1361, %f1358, %f1319;
	fma.rn.f32 	%f1364, %f1361, %f1359, %f1320;
	fma.rn.f32 	%f1365, %f1361, %f1360, %f1321;
	ld.shared.f32 	%f1366, [%r537+112];
	fma.rn.f32 	%f1367, %f1366, %f1357, %f1323;
	fma.rn.f32 	%f1368, %f1366, %f1358, %f1324;
	fma.rn.f32 	%f1369, %f1366, %f1359, %f1325;
	fma.rn.f32 	%f1370, %f1366, %f1360, %f1326;
	ld.shared.f32 	%f1371, [%r538+112];
	fma.rn.f32 	%f1372, %f1371, %f1357, %f1328;
	fma.rn.f32 	%f1373, %f1371, %f1358, %f1329;
	fma.rn.f32 	%f1374, %f1371, %f1359, %f1330;
	fma.rn.f32 	%f1375, %f1371, %f1360, %f1331;
	ld.shared.f32 	%f1376, [%r539+112];
	fma.rn.f32 	%f1377, %f1376, %f1357, %f1333;
	fma.rn.f32 	%f1378, %f1376, %f1358, %f1334;
	fma.rn.f32 	%f1379, %f1376, %f1359, %f1335;
	fma.rn.f32 	%f1380, %f1376, %f1360, %f1336;
	ld.shared.f32 	%f1381, [%r540+112];
	fma.rn.f32 	%f1382, %f1381, %f1357, %f1338;
	fma.rn.f32 	%f1383, %f1381, %f1358, %f1339;
	fma.rn.f32 	%f1384, %f1381, %f1359, %f1340;
	fma.rn.f32 	%f1385, %f1381, %f1360, %f1341;
	ld.shared.f32 	%f1386, [%r541+112];
	fma.rn.f32 	%f1387, %f1386, %f1357, %f1343;
	fma.rn.f32 	%f1388, %f1386, %f1358, %f1344;
	fma.rn.f32 	%f1389, %f1386, %f1359, %f1345;
	fma.rn.f32 	%f1390, %f1386, %f1360, %f1346;
	ld.shared.f32 	%f1391, [%r542+112];
	fma.rn.f32 	%f1392, %f1391, %f1357, %f1348;
	fma.rn.f32 	%f1393, %f1391, %f1358, %f1349;
	fma.rn.f32 	%f1394, %f1391, %f1359, %f1350;
	fma.rn.f32 	%f1395, %f1391, %f1360, %f1351;
	ld.shared.f32 	%f1396, [%r543+112];
	fma.rn.f32 	%f1397, %f1396, %f1357, %f1353;
	fma.rn.f32 	%f1398, %f1396, %f1358, %f1354;
	fma.rn.f32 	%f1399, %f1396, %f1359, %f1355;
	fma.rn.f32 	%f1400, %f1396, %f1360, %f1356;
	ld.shared.f32 	%f1401, [%r533+14848];
	ld.shared.f32 	%f1402, [%r533+14852];
	ld.shared.f32 	%f1403, [%r533+14856];
	ld.shared.f32 	%f1404, [%r533+14860];
	ld.shared.f32 	%f1405, [%r535+116];
	fma.rn.f32 	%f1406, %f1405, %f1401, %f1362;
	fma.rn.f32 	%f1407, %f1405, %f1402, %f1363;
	fma.rn.f32 	%f1408, %f1405, %f1403, %f1364;
	fma.rn.f32 	%f1409, %f1405, %f1404, %f1365;
	ld.shared.f32 	%f1410, [%r537+116];
	fma.rn.f32 	%f1411, %f1410, %f1401, %f1367;
	fma.rn.f32 	%f1412, %f1410, %f1402, %f1368;
	fma.rn.f32 	%f1413, %f1410, %f1403, %f1369;
	fma.rn.f32 	%f1414, %f1410, %f1404, %f1370;
	ld.shared.f32 	%f1415, [%r538+116];
	fma.rn.f32 	%f1416, %f1415, %f1401, %f1372;
	fma.rn.f32 	%f1417, %f1415, %f1402, %f1373;
	fma.rn.f32 	%f1418, %f1415, %f1403, %f1374;
	fma.rn.f32 	%f1419, %f1415, %f1404, %f1375;
	ld.shared.f32 	%f1420, [%r539+116];
	fma.rn.f32 	%f1421, %f1420, %f1401, %f1377;
	fma.rn.f32 	%f1422, %f1420, %f1402, %f1378;
	fma.rn.f32 	%f1423, %f1420, %f1403, %f1379;
	fma.rn.f32 	%f1424, %f1420, %f1404, %f1380;
	ld.shared.f32 	%f1425, [%r540+116];
	fma.rn.f32 	%f1426, %f1425, %f1401, %f1382;
	fma.rn.f32 	%f1427, %f1425, %f1402, %f1383;
	fma.rn.f32 	%f1428, %f1425, %f1403, %f1384;
	fma.rn.f32 	%f1429, %f1425, %f1404, %f1385;
	ld.shared.f32 	%f1430, [%r541+116];
	fma.rn.f32 	%f1431, %f1430, %f1401, %f1387;
	fma.rn.f32 	%f1432, %f1430, %f1402, %f1388;
	fma.rn.f32 	%f1433, %f1430, %f1403, %f1389;
	fma.rn.f32 	%f1434, %f1430, %f1404, %f1390;
	ld.shared.f32 	%f1435, [%r542+116];
	fma.rn.f32 	%f1436, %f1435, %f1401, %f1392;
	fma.rn.f32 	%f1437, %f1435, %f1402, %f1393;
	fma.rn.f32 	%f1438, %f1435, %f1403, %f1394;
	fma.rn.f32 	%f1439, %f1435, %f1404, %f1395;
	ld.shared.f32 	%f1440, [%r543+116];
	fma.rn.f32 	%f1441, %f1440, %f1401, %f1397;
	fma.rn.f32 	%f1442, %f1440, %f1402, %f1398;
	fma.rn.f32 	%f1443, %f1440, %f1403, %f1399;
	fma.rn.f32 	%f1444, %f1440, %f1404, %f1400;
	ld.shared.f32 	%f1445, [%r533+15360];
	ld.shared.f32 	%f1446, [%r533+15364];
	ld.shared.f32 	%f1447, [%r533+15368];
	ld.shared.f32 	%f1448, [%r533+15372];
	ld.shared.f32 	%f1449, [%r535+120];
	fma.rn.f32 	%f1450, %f1449, %f1445, %f1406;
	fma.rn.f32 	%f1451, %f1449, %f1446, %f1407;
	fma.rn.f32 	%f1452, %f1449, %f1447, %f1408;
	fma.rn.f32 	%f1453, %f1449, %f1448, %f1409;
	ld.shared.f32 	%f1454, [%r537+120];
	fma.rn.f32 	%f1455, %f1454, %f1445, %f1411;
	fma.rn.f32 	%f1456, %f1454, %f1446, %f1412;
	fma.rn.f32 	%f1457, %f1454, %f1447, %f1413;
	fma.rn.f32 	%f1458, %f1454, %f1448, %f1414;
	ld.shared.f32 	%f1459, [%r538+120];
	fma.rn.f32 	%f1460, %f1459, %f1445, %f1416;
	fma.rn.f32 	%f1461, %f1459, %f1446, %f1417;
	fma.rn.f32 	%f1462, %f1459, %f1447, %f1418;
	fma.rn.f32 	%f1463, %f1459, %f1448, %f1419;
	ld.shared.f32 	%f1464, [%r539+120];
	fma.rn.f32 	%f1465, %f1464, %f1445, %f1421;
	fma.rn.f32 	%f1466, %f1464, %f1446, %f1422;
	fma.rn.f32 	%f1467, %f1464, %f1447, %f1423;
	fma.rn.f32 	%f1468, %f1464, %f1448, %f1424;
	ld.shared.f32 	%f1469, [%r540+120];
	fma.rn.f32 	%f1470, %f1469, %f1445, %f1426;
	fma.rn.f32 	%f1471, %f1469, %f1446, %f1427;
	fma.rn.f32 	%f1472, %f1469, %f1447, %f1428;
	fma.rn.f32 	%f1473, %f1469, %f1448, %f1429;
	ld.shared.f32 	%f1474, [%r541+120];
	fma.rn.f32 	%f1475, %f1474, %f1445, %f1431;
	fma.rn.f32 	%f1476, %f1474, %f1446, %f1432;
	fma.rn.f32 	%f1477, %f1474, %f1447, %f1433;
	fma.rn.f32 	%f1478, %f1474, %f1448, %f1434;
	ld.shared.f32 	%f1479, [%r542+120];
	fma.rn.f32 	%f1480, %f1479, %f1445, %f1436;
	fma.rn.f32 	%f1481, %f1479, %f1446, %f1437;
	fma.rn.f32 	%f1482, %f1479, %f1447, %f1438;
	fma.rn.f32 	%f1483, %f1479, %f1448, %f1439;
	ld.shared.f32 	%f1484, [%r543+120];
	fma.rn.f32 	%f1485, %f1484, %f1445, %f1441;
	fma.rn.f32 	%f1486, %f1484, %f1446, %f1442;
	fma.rn.f32 	%f1487, %f1484, %f1447, %f1443;
	fma.rn.f32 	%f1488, %f1484, %f1448, %f1444;
	ld.shared.f32 	%f1489, [%r533+15872];
	ld.shared.f32 	%f1490, [%r533+15876];
	ld.shared.f32 	%f1491, [%r533+15880];
	ld.shared.f32 	%f1492, [%r533+15884];
	ld.shared.f32 	%f1493, [%r535+124];
	fma.rn.f32 	%f1656, %f1493, %f1489, %f1450;
	fma.rn.f32 	%f1655, %f1493, %f1490, %f1451;
	fma.rn.f32 	%f1654, %f1493, %f1491, %f1452;
	fma.rn.f32 	%f1653, %f1493, %f1492, %f1453;
	ld.shared.f32 	%f1494, [%r537+124];
	fma.rn.f32 	%f1652, %f1494, %f1489, %f1455;
	fma.rn.f32 	%f1651, %f1494, %f1490, %f1456;
	fma.rn.f32 	%f1650, %f1494, %f1491, %f1457;
	fma.rn.f32 	%f1649, %f1494, %f1492, %f1458;
	ld.shared.f32 	%f1495, [%r538+124];
	fma.rn.f32 	%f1648, %f1495, %f1489, %f1460;
	fma.rn.f32 	%f1647, %f1495, %f1490, %f1461;
	fma.rn.f32 	%f1646, %f1495, %f1491, %f1462;
	fma.rn.f32 	%f1645, %f1495, %f1492, %f1463;
	ld.shared.f32 	%f1496, [%r539+124];
	fma.rn.f32 	%f1644, %f1496, %f1489, %f1465;
	fma.rn.f32 	%f1643, %f1496, %f1490, %f1466;
	fma.rn.f32 	%f1642, %f1496, %f1491, %f1467;
	fma.rn.f32 	%f1641, %f1496, %f1492, %f1468;
	ld.shared.f32 	%f1497, [%r540+124];
	fma.rn.f32 	%f1640, %f1497, %f1489, %f1470;
	fma.rn.f32 	%f1639, %f1497, %f1490, %f1471;
	fma.rn.f32 	%f1638, %f1497, %f1491, %f1472;
	fma.rn.f32 	%f1637, %f1497, %f1492, %f1473;
	ld.shared.f32 	%f1498, [%r541+124];
	fma.rn.f32 	%f1636, %f1498, %f1489, %f1475;
	fma.rn.f32 	%f1635, %f1498, %f1490, %f1476;
	fma.rn.f32 	%f1634, %f1498, %f1491, %f1477;
	fma.rn.f32 	%f1633, %f1498, %f1492, %f1478;
	ld.shared.f32 	%f1499, [%r542+124];
	fma.rn.f32 	%f1632, %f1499, %f1489, %f1480;
	fma.rn.f32 	%f1631, %f1499, %f1490, %f1481;
	fma.rn.f32 	%f1630, %f1499, %f1491, %f1482;
	fma.rn.f32 	%f1629, %f1499, %f1492, %f1483;
	ld.shared.f32 	%f1500, [%r543+124];
	fma.rn.f32 	%f1657, %f1500, %f1489, %f1485;
	fma.rn.f32 	%f1658, %f1500, %f1490, %f1486;
	fma.rn.f32 	%f1659, %f1500, %f1491, %f1487;
	fma.rn.f32 	%f1660, %f1500, %f1492, %f1488;
	@%p26 bra 	$L__BB0_102;
	bar.sync 	0;
	mov.u32 	%r593, %r79;
$L__BB0_102:
	setp.eq.s32 	%p54, %r584, %r64;
	@%p54 bra 	$L__BB0_103;
	bra.uni 	$L__BB0_44;
$L__BB0_103:
	add.s32 	%r75, %r2, %r1;
	setp.lt.s32 	%p55, %r75, %r160;
	@%p55 bra 	$L__BB0_104;
	bra.uni 	$L__BB0_112;
$L__BB0_104:
	mul.lo.s32 	%r145, %r75, %r160;
	setp.ge.s32 	%p56, %r5, %r160;
	@%p56 bra 	$L__BB0_106;
	add.s32 	%r544, %r5, %r145;
	mul.wide.s32 	%rd63, %r544, 4;
	add.s64 	%rd64, %rd3, %rd63;
	ld.global.f32 	%f1501, [%rd64];
	mul.f32 	%f1502, %f97, %f1656;
	fma.rn.f32 	%f1503, %f98, %f1501, %f1502;
	st.global.f32 	[%rd64], %f1503;
$L__BB0_106:
	add.s32 	%r545, %r5, 1;
	setp.ge.s32 	%p57, %r545, %r160;
	cvt.s64.s32 	%rd65, %r145;
	cvt.s64.s32 	%rd66, %r5;
	add.s64 	%rd67, %rd66, %rd65;
	shl.b64 	%rd68, %rd67, 2;
	add.s64 	%rd4, %rd3, %rd68;
	@%p57 bra 	$L__BB0_108;
	ld.global.f32 	%f1504, [%rd4+4];
	mul.f32 	%f1505, %f97, %f1655;
	fma.rn.f32 	%f1506, %f98, %f1504, %f1505;
	st.global.f32 	[%rd4+4], %f1506;
$L__BB0_108:
	add.s32 	%r546, %r5, 2;
	setp.ge.s32 	%p58, %r546, %r160;
	@%p58 bra 	$L__BB0_110;
	ld.global.f32 	%f1507, [%rd4+8];
	mul.f32 	%f1508, %f97, %f1654;
	fma.rn.f32 	%f1509, %f98, %f1507, %f1508;
	st.global.f32 	[%rd4+8], %f1509;
$L__BB0_110:
	add.s32 	%r547, %r5, 3;
	setp.ge.s32 	%p59, %r547, %r160;
	@%p59 bra 	$L__BB0_112;
	ld.global.f32 	%f1510, [%rd4+12];
	mul.f32 	%f1511, %f97, %f1653;
	fma.rn.f32 	%f1512, %f98, %f1510, %f1511;
	st.global.f32 	[%rd4+12], %f1512;
$L__BB0_112:
	add.s32 	%r146, %r75, %r6;
	setp.ge.s32 	%p60, %r146, %r160;
	@%p60 bra 	$L__BB0_121;
	mul.lo.s32 	%r147, %r146, %r160;
	setp.ge.s32 	%p61, %r5, %r160;
	@%p61 bra 	$L__BB0_115;
	add.s32 	%r548, %r5, %r147;
	mul.wide.s32 	%rd69, %r548, 4;
	add.s64 	%rd70, %rd3, %rd69;
	ld.global.f32 	%f1513, [%rd70];
	mul.f32 	%f1514, %f97, %f1652;
	fma.rn.f32 	%f1515, %f98, %f1513, %f1514;
	st.global.f32 	[%rd70], %f1515;
$L__BB0_115:
	add.s32 	%r549, %r5, 1;
	setp.ge.s32 	%p62, %r549, %r160;
	cvt.s64.s32 	%rd71, %r147;
	cvt.s64.s32 	%rd72, %r5;
	add.s64 	%rd73, %rd72, %rd71;
	shl.b64 	%rd74, %rd73, 2;
	add.s64 	%rd5, %rd3, %rd74;
	@%p62 bra 	$L__BB0_117;
	ld.global.f32 	%f1516, [%rd5+4];
	mul.f32 	%f1517, %f97, %f1651;
	fma.rn.f32 	%f1518, %f98, %f1516, %f1517;
	st.global.f32 	[%rd5+4], %f1518;
$L__BB0_117:
	add.s32 	%r550, %r5, 2;
	setp.ge.s32 	%p63, %r550, %r160;
	@%p63 bra 	$L__BB0_119;
	ld.global.f32 	%f1519, [%rd5+8];
	mul.f32 	%f1520, %f97, %f1650;
	fma.rn.f32 	%f1521, %f98, %f1519, %f1520;
	st.global.f32 	[%rd5+8], %f1521;
$L__BB0_119:
	add.s32 	%r551, %r5, 3;
	setp.ge.s32 	%p64, %r551, %r160;
	@%p64 bra 	$L__BB0_121;
	ld.global.f32 	%f1522, [%rd5+12];
	mul.f32 	%f1523, %f97, %f1649;
	fma.rn.f32 	%f1524, %f98, %f1522, %f1523;
	st.global.f32 	[%rd5+12], %f1524;
$L__BB0_121:
	add.s32 	%r148, %r146, %r6;
	setp.ge.s32 	%p65, %r148, %r160;
	@%p65 bra 	$L__BB0_130;
	mul.lo.s32 	%r149, %r148, %r160;
	setp.ge.s32 	%p66, %r5, %r160;
	@%p66 bra 	$L__BB0_124;
	add.s32 	%r552, %r5, %r149;
	mul.wide.s32 	%rd75, %r552, 4;
	add.s64 	%rd76, %rd3, %rd75;
	ld.global.f32 	%f1525, [%rd76];
	mul.f32 	%f1526, %f97, %f1648;
	fma.rn.f32 	%f1527, %f98, %f1525, %f1526;
	st.global.f32 	[%rd76], %f1527;
$L__BB0_124:
	add.s32 	%r553, %r5, 1;
	setp.ge.s32 	%p67, %r553, %r160;
	cvt.s64.s32 	%rd77, %r149;
	cvt.s64.s32 	%rd78, %r5;
	add.s64 	%rd79, %rd78, %rd77;
	shl.b64 	%rd80, %rd79, 2;
	add.s64 	%rd6, %rd3, %rd80;
	@%p67 bra 	$L__BB0_126;
	ld.global.f32 	%f1528, [%rd6+4];
	mul.f32 	%f1529, %f97, %f1647;
	fma.rn.f32 	%f1530, %f98, %f1528, %f1529;
	st.global.f32 	[%rd6+4], %f1530;
$L__BB0_126:
	add.s32 	%r554, %r5, 2;
	setp.ge.s32 	%p68, %r554, %r160;
	@%p68 bra 	$L__BB0_128;
	ld.global.f32 	%f1531, [%rd6+8];
	mul.f32 	%f1532, %f97, %f1646;
	fma.rn.f32 	%f1533, %f98, %f1531, %f1532;
	st.global.f32 	[%rd6+8], %f1533;
$L__BB0_128:
	add.s32 	%r555, %r5, 3;
	setp.ge.s32 	%p69, %r555, %r160;
	@%p69 bra 	$L__BB0_130;
	ld.global.f32 	%f1534, [%rd6+12];
	mul.f32 	%f1535, %f97, %f1645;
	fma.rn.f32 	%f1536, %f98, %f1534, %f1535;
	st.global.f32 	[%rd6+12], %f1536;
$L__BB0_130:
	add.s32 	%r150, %r148, %r6;
	setp.ge.s32 	%p70, %r150, %r160;
	@%p70 bra 	$L__BB0_139;
	mul.lo.s32 	%r151, %r150, %r160;
	setp.ge.s32 	%p71, %r5, %r160;
	@%p71 bra 	$L__BB0_133;
	add.s32 	%r556, %r5, %r151;
	mul.wide.s32 	%rd81, %r556, 4;
	add.s64 	%rd82, %rd3, %rd81;
	ld.global.f32 	%f1537, [%rd82];
	mul.f32 	%f1538, %f97, %f1644;
	fma.rn.f32 	%f1539, %f98, %f1537, %f1538;
	st.global.f32 	[%rd82], %f1539;
$L__BB0_133:
	add.s32 	%r557, %r5, 1;
	setp.ge.s32 	%p72, %r557, %r160;
	cvt.s64.s32 	%rd83, %r151;
	cvt.s64.s32 	%rd84, %r5;
	add.s64 	%rd85, %rd84, %rd83;
	shl.b64 	%rd86, %rd85, 2;
	add.s64 	%rd7, %rd3, %rd86;
	@%p72 bra 	$L__BB0_135;
	ld.global.f32 	%f1540, [%rd7+4];
	mul.f32 	%f1541, %f97, %f1643;
	fma.rn.f32 	%f1542, %f98, %f1540, %f1541;
	st.global.f32 	[%rd7+4], %f1542;
$L__BB0_135:
	add.s32 	%r558, %r5, 2;
	setp.ge.s32 	%p73, %r558, %r160;
	@%p73 bra 	$L__BB0_137;
	ld.global.f32 	%f1543, [%rd7+8];
	mul.f32 	%f1544, %f97, %f1642;
	fma.rn.f32 	%f1545, %f98, %f1543, %f1544;
	st.global.f32 	[%rd7+8], %f1545;
$L__BB0_137:
	add.s32 	%r559, %r5, 3;
	setp.ge.s32 	%p74, %r559, %r160;
	@%p74 bra 	$L__BB0_139;
	ld.global.f32 	%f1546, [%rd7+12];
	mul.f32 	%f1547, %f97, %f1641;
	fma.rn.f32 	%f1548, %f98, %f1546, %f1547;
	st.global.f32 	[%rd7+12], %f1548;
$L__BB0_139:
	add.s32 	%r152, %r150, %r6;
	setp.ge.s32 	%p75, %r152, %r160;
	@%p75 bra 	$L__BB0_148;
	mul.lo.s32 	%r153, %r152, %r160;
	setp.ge.s32 	%p76, %r5, %r160;
	@%p76 bra 	$L__BB0_142;
	add.s32 	%r560, %r5, %r153;
	mul.wide.s32 	%rd87, %r560, 4;
	add.s64 	%rd88, %rd3, %rd87;
	ld.global.f32 	%f1549, [%rd88];
	mul.f32 	%f1550, %f97, %f1640;
	fma.rn.f32 	%f1551, %f98, %f1549, %f1550;
	st.global.f32 	[%rd88], %f1551;
$L__BB0_142:
	add.s32 	%r561, %r5, 1;
	setp.ge.s32 	%p77, %r561, %r160;
	cvt.s64.s32 	%rd89, %r153;
	cvt.s64.s32 	%rd90, %r5;
	add.s64 	%rd91, %rd90, %rd89;
	shl.b64 	%rd92, %rd91, 2;
	add.s64 	%rd8, %rd3, %rd92;
	@%p77 bra 	$L__BB0_144;
	ld.global.f32 	%f1552, [%rd8+4];
	mul.f32 	%f1553, %f97, %f1639;
	fma.rn.f32 	%f1554, %f98, %f1552, %f1553;
	st.global.f32 	[%rd8+4], %f1554;
$L__BB0_144:
	add.s32 	%r562, %r5, 2;
	setp.ge.s32 	%p78, %r562, %r160;
	@%p78 bra 	$L__BB0_146;
	ld.global.f32 	%f1555, [%rd8+8];
	mul.f32 	%f1556, %f97, %f1638;
	fma.rn.f32 	%f1557, %f98, %f1555, %f1556;
	st.global.f32 	[%rd8+8], %f1557;
$L__BB0_146:
	add.s32 	%r563, %r5, 3;
	setp.ge.s32 	%p79, %r563, %r160;
	@%p79 bra 	$L__BB0_148;
	ld.global.f32 	%f1558, [%rd8+12];
	mul.f32 	%f1559, %f97, %f1637;
	fma.rn.f32 	%f1560, %f98, %f1558, %f1559;
	st.global.f32 	[%rd8+12], %f1560;
$L__BB0_148:
	add.s32 	%r154, %r152, %r6;
	setp.ge.s32 	%p80, %r154, %r160;
	@%p80 bra 	$L__BB0_157;
	mul.lo.s32 	%r155, %r154, %r160;
	setp.ge.s32 	%p81, %r5, %r160;
	@%p81 bra 	$L__BB0_151;
	add.s32 	%r564, %r5, %r155;
	mul.wide.s32 	%rd93, %r564, 4;
	add.s64 	%rd94, %rd3, %rd93;
	ld.global.f32 	%f1561, [%rd94];
	mul.f32 	%f1562, %f97, %f1636;
	fma.rn.f32 	%f1563, %f98, %f1561, %f1562;
	st.global.f32 	[%rd94], %f1563;
$L__BB0_151:
	add.s32 	%r565, %r5, 1;
	setp.ge.s32 	%p82, %r565, %r160;
	cvt.s64.s32 	%rd95, %r155;
	cvt.s64.s32 	%rd96, %r5;
	add.s64 	%rd97, %rd96, %rd95;
	shl.b64 	%rd98, %rd97, 2;
	add.s64 	%rd9, %rd3, %rd98;
	@%p82 bra 	$L__BB0_153;
	ld.global.f32 	%f1564, [%rd9+4];
	mul.f32 	%f1565, %f97, %f1635;
	fma.rn.f32 	%f1566, %f98, %f1564, %f1565;
	st.global.f32 	[%rd9+4], %f1566;
$L__BB0_153:
	add.s32 	%r566, %r5, 2;
	setp.ge.s32 	%p83, %r566, %r160;
	@%p83 bra 	$L__BB0_155;
	ld.global.f32 	%f1567, [%rd9+8];
	mul.f32 	%f1568, %f97, %f1634;
	fma.rn.f32 	%f1569, %f98, %f1567, %f1568;
	st.global.f32 	[%rd9+8], %f1569;
$L__BB0_155:
	add.s32 	%r567, %r5, 3;
	setp.ge.s32 	%p84, %r567, %r160;
	@%p84 bra 	$L__BB0_157;
	ld.global.f32 	%f1570, [%rd9+12];
	mul.f32 	%f1571, %f97, %f1633;
	fma.rn.f32 	%f1572, %f98, %f1570, %f1571;
	st.global.f32 	[%rd9+12], %f1572;
$L__BB0_157:
	add.s32 	%r156, %r154, %r6;
	setp.ge.s32 	%p85, %r156, %r160;
	@%p85 bra 	$L__BB0_166;
	mul.lo.s32 	%r157, %r156, %r160;
	setp.ge.s32 	%p86, %r5, %r160;
	@%p86 bra 	$L__BB0_160;
	add.s32 	%r568, %r5, %r157;
	mul.wide.s32 	%rd99, %r568, 4;
	add.s64 	%rd100, %rd3, %rd99;
	ld.global.f32 	%f1573, [%rd100];
	mul.f32 	%f1574, %f97, %f1632;
	fma.rn.f32 	%f1575, %f98, %f1573, %f1574;
	st.global.f32 	[%rd100], %f1575;
$L__BB0_160:
	add.s32 	%r569, %r5, 1;
	setp.ge.s32 	%p87, %r569, %r160;
	cvt.s64.s32 	%rd101, %r157;
	cvt.s64.s32 	%rd102, %r5;
	add.s64 	%rd103, %rd102, %rd101;
	shl.b64 	%rd104, %rd103, 2;
	add.s64 	%rd10, %rd3, %rd104;
	@%p87 bra 	$L__BB0_162;
	ld.global.f32 	%f1576, [%rd10+4];
	mul.f32 	%f1577, %f97, %f1631;
	fma.rn.f32 	%f1578, %f98, %f1576, %f1577;
	st.global.f32 	[%rd10+4], %f1578;
$L__BB0_162:
	add.s32 	%r570, %r5, 2;
	setp.ge.s32 	%p88, %r570, %r160;
	@%p88 bra 	$L__BB0_164;
	ld.global.f32 	%f1579, [%rd10+8];
	mul.f32 	%f1580, %f97, %f1630;
	fma.rn.f32 	%f1581, %f98, %f1579, %f1580;
	st.global.f32 	[%rd10+8], %f1581;
$L__BB0_164:
	add.s32 	%r571, %r5, 3;
	setp.ge.s32 	%p89, %r571, %r160;
	@%p89 bra 	$L__BB0_166;
	ld.global.f32 	%f1582, [%rd10+12];
	mul.f32 	%f1583, %f97, %f1629;
	fma.rn.f32 	%f1584, %f98, %f1582, %f1583;
	st.global.f32 	[%rd10+12], %f1584;
$L__BB0_166:
	add.s32 	%r158, %r156, %r6;
	setp.ge.s32 	%p90, %r158, %r160;
	@%p90 bra 	$L__BB0_175;
	mul.lo.s32 	%r159, %r158, %r160;
	setp.ge.s32 	%p91, %r5, %r160;
	@%p91 bra 	$L__BB0_169;
	add.s32 	%r572, %r5, %r159;
	mul.wide.s32 	%rd105, %r572, 4;
	add.s64 	%rd106, %rd3, %rd105;
	ld.global.f32 	%f1585, [%rd106];
	mul.f32 	%f1586, %f97, %f1657;
	fma.rn.f32 	%f1587, %f98, %f1585, %f1586;
	st.global.f32 	[%rd106], %f1587;
$L__BB0_169:
	add.s32 	%r573, %r5, 1;
	setp.ge.s32 	%p92, %r573, %r160;
	cvt.s64.s32 	%rd107, %r159;
	cvt.s64.s32 	%rd108, %r5;
	add.s64 	%rd109, %rd108, %rd107;
	shl.b64 	%rd110, %rd109, 2;
	add.s64 	%rd11, %rd3, %rd110;
	@%p92 bra 	$L__BB0_171;
	ld.global.f32 	%f1588, [%rd11+4];
	mul.f32 	%f1589, %f97, %f1658;
	fma.rn.f32 	%f1590, %f98, %f1588, %f1589;
	st.global.f32 	[%rd11+4], %f1590;
$L__BB0_171:
	add.s32 	%r574, %r5, 2;
	setp.ge.s32 	%p93, %r574, %r160;
	@%p93 bra 	$L__BB0_173;
	ld.global.f32 	%f1591, [%rd11+8];
	mul.f32 	%f1592, %f97, %f1659;
	fma.rn.f32 	%f1593, %f98, %f1591, %f1592;
	st.global.f32 	[%rd11+8], %f1593;
$L__BB0_173:
	add.s32 	%r575, %r5, 3;
	setp.ge.s32 	%p94, %r575, %r160;
	@%p94 bra 	$L__BB0_175;
	ld.global.f32 	%f1594, [%rd11+12];
	mul.f32 	%f1595, %f97, %f1660;
	fma.rn.f32 	%f1596, %f98, %f1594, %f1595;
	st.global.f32 	[%rd11+12], %f1596;
$L__BB0_175:
	ret;

}
	// .globl	_Z10sgemm_wmmaPK6__halfS1_Pfiff
.visible .entry _Z10sgemm_wmmaPK6__halfS1_Pfiff(
	.param .u64 .ptr .align 1 _Z10sgemm_wmmaPK6__halfS1_Pfiff_param_0,
	.param .u64 .ptr .align 1 _Z10sgemm_wmmaPK6__halfS1_Pfiff_param_1,
	.param .u64 .ptr .align 1 _Z10sgemm_wmmaPK6__halfS1_Pfiff_param_2,
	.param .u32 _Z10sgemm_wmmaPK6__halfS1_Pfiff_param_3,
	.param .f32 _Z10sgemm_wmmaPK6__halfS1_Pfiff_param_4,
	.param .f32 _Z10sgemm_wmmaPK6__halfS1_Pfiff_param_5
)
{
	.reg .pred 	%p<6>;
	.reg .b32 	%r<44>;
	.reg .b32 	%f<76>;
	.reg .b64 	%rd<21>;

	ld.param.u32 	%r8, [_Z10sgemm_wmmaPK6__halfS1_Pfiff_param_3];
	ld.param.f32 	%f41, [_Z10sgemm_wmmaPK6__halfS1_Pfiff_param_4];
	ld.param.f32 	%f42, [_Z10sgemm_wmmaPK6__halfS1_Pfiff_param_5];
	mov.u32 	%r9, %tid.y;
	mov.u32 	%r10, %ctaid.y;
	shl.b32 	%r11, %r10, 6;
	shl.b32 	%r12, %r9, 3;
	and.b32  	%r13, %r12, 8176;
	add.s32 	%r1, %r13, %r11;
	mov.u32 	%r14, %ctaid.x;
	shl.b32 	%r15, %r14, 5;
	shl.b32 	%r16, %r9, 4;
	and.b32  	%r17, %r16, 16;
	or.b32  	%r18, %r17, %r15;
	add.s32 	%r19, %r1, 16;
	add.s32 	%r20, %r18, 16;
	max.s32 	%r21, %r19, %r20;
	setp.gt.s32 	%p1, %r21, %r8;
	@%p1 bra 	$L__BB1_7;
	mul.lo.s32 	%r3, %r8, %r1;
	cvt.s64.s32 	%rd1, %r18;
	mov.b32 	%r43, 0;
	mov.b32 	%r42, 16;
	mov.f32 	%f60, 0f00000000;
	mov.f32 	%f61, %f60;
	mov.f32 	%f62, %f60;
	mov.f32 	%f63, %f60;
	mov.f32 	%f64, %f60;
	mov.f32 	%f65, %f60;
	mov.f32 	%f66, %f60;
	mov.f32 	%f67, %f60;
$L__BB1_2:
	mov.u32 	%r4, %r42;
	ld.param.u64 	%rd19, [_Z10sgemm_wmmaPK6__halfS1_Pfiff_param_1];
	ld.param.u64 	%rd18, [_Z10sgemm_wmmaPK6__halfS1_Pfiff_param_0];
	add.s32 	%r24, %r43, %r3;
	cvta.to.global.u64 	%rd6, %rd18;
	mul.wide.u32 	%rd7, %r24, 2;
	add.s64 	%rd8, %rd6, %rd7;
	mul.lo.s32 	%r25, %r43, %r8;
	cvt.u64.u32 	%rd9, %r25;
	add.s64 	%rd10, %rd9, %rd1;
	cvta.to.global.u64 	%rd11, %rd19;
	shl.b64 	%rd12, %rd10, 1;
	add.s64 	%rd13, %rd11, %rd12;
	wmma.load.a.sync.aligned.row.m16n16k16.global.f16 	{%r26, %r27, %r28, %r29, %r30, %r31, %r32, %r33}, [%rd8], %r8;
	wmma.load.b.sync.aligned.row.m16n16k16.global.f16 	{%r34, %r35, %r36, %r37, %r38, %r39, %r40, %r41}, [%rd13], %r8;
	wmma.mma.sync.aligned.row.row.m16n16k16.f32.f32 {%f67, %f66, %f65, %f64, %f63, %f62, %f61, %f60}, {%r26, %r27, %r28, %r29, %r30, %r31, %r32, %r33}, {%r34, %r35, %r36, %r37, %r38, %r39, %r40, %r41}, {%f67, %f66, %f65, %f64, %f63, %f62, %f61, %f60};
	setp.lt.s32 	%p2, %r4, %r8;
	add.s32 	%r42, %r4, 16;
	setp.le.s32 	%p3, %r42, %r8;
	and.pred  	%p4, %p2, %p3;
	mov.u32 	%r43, %r4;
	@%p4 bra 	$L__BB1_2;
	ld.param.u64 	%rd20, [_Z10sgemm_wmmaPK6__halfS1_Pfiff_param_2];
	cvt.u64.u32 	%rd14, %r3;
	add.s64 	%rd15, %rd14, %rd1;
	cvta.to.global.u64 	%rd16, %rd20;
	shl.b64 	%rd17, %rd15, 2;
	add.s64 	%rd2, %rd16, %rd17;
	setp.eq.f32 	%p5, %f42, 0f00000000;
	@%p5 bra 	$L__BB1_5;
	wmma.load.c.sync.aligned.row.m16n16k16.global.f32 	{%f44, %f45, %f46, %f47, %f48, %f49, %f50, %f51}, [%rd2], %r8;
	mul.f32 	%f52, %f42, %f44;
	fma.rn.f32 	%f68, %f41, %f67, %f52;
	mul.f32 	%f53, %f42, %f45;
	fma.rn.f32 	%f69, %f41, %f66, %f53;
	mul.f32 	%f54, %f42, %f46;
	fma.rn.f32 	%f70, %f41, %f65, %f54;
	mul.f32 	%f55, %f42, %f47;
	fma.rn.f32 	%f71, %f41, %f64, %f55;
	mul.f32 	%f56, %f42, %f48;
	fma.rn.f32 	%f72, %f41, %f63, %f56;
	mul.f32 	%f57, %f42, %f49;
	fma.rn.f32 	%f73, %f41, %f62, %f57;
	mul.f32 	%f58, %f42, %f50;
	fma.rn.f32 	%f74, %f41, %f61, %f58;
	mul.f32 	%f59, %f42, %f51;
	fma.rn.f32 	%f75, %f41, %f60, %f59;
	bra.uni 	$L__BB1_6;
$L__BB1_5:
	mul.f32 	%f68, %f41, %f67;
	mul.f32 	%f69, %f41, %f66;
	mul.f32 	%f70, %f41, %f65;
	mul.f32 	%f71, %f41, %f64;
	mul.f32 	%f72, %f41, %f63;
	mul.f32 	%f73, %f41, %f62;
	mul.f32 	%f74, %f41, %f61;
	mul.f32 	%f75, %f41, %f60;
$L__BB1_6:
	wmma.store.d.sync.aligned.row.m16n16k16.global.f32 	[%rd2], {%f68, %f69, %f70, %f71, %f72, %f73, %f74, %f75}, %r8;
$L__BB1_7:
	ret;

}


// ===== COMPILED SASS (sm_100) =====

	.target	sm_100

	.elftype	@"ET_EXEC"


//--------------------- .note.nv.tkinfo           --------------------------
	.section	.note.nv.tkinfo,"",@"SHT_NOTE"
	.sectionflags	@"SHF_NOTE_NV_TKINFO"
	.tkinfo
        /*0018*/ 	.word	0x00000002
        /*0030*/ 	.string	""
        /*0030*/ 	.string	"ptxas"
        /*0030*/ 	.string	"Cuda compilation tools, release 13.0, V13.0.88"
        /*0030*/ 	.string	"Build cuda_13.0.r13.0/compiler.36424714_0"
        /*0030*/ 	.string	"-arch sm_100 -m 64 "



//--------------------- .note.nv.cuinfo           --------------------------
	.section	.note.nv.cuinfo,"",@"SHT_NOTE"
	.sectionflags	@"SHF_NOTE_NV_CUINFO"
        /*0018*/ 	.short	0x0002
        /*001a*/ 	.short	0x0064
        /*001c*/ 	.short	0x0082
	.zero		2


//--------------------- .nv.info                  --------------------------
	.section	.nv.info,"",@"SHT_CUDA_INFO"
	.align	4


	//----- nvinfo : EIATTR_REGCOUNT
	.align		4
        /*0000*/ 	.byte	0x04, 0x2f
        /*0002*/ 	.short	(.L_1 - .L_0)
	.align		4
.L_0:
        /*0004*/ 	.word	index@(_Z15sgemm_optimizedPKfS0_Pfiff)
        /*0008*/ 	.word	0x0000006e


	//----- nvinfo : EIATTR_FRAME_SIZE
	.align		4
.L_1:
        /*000c*/ 	.byte	0x04, 0x11
        /*000e*/ 	.short	(.L_3 - .L_2)
	.align		4
.L_2:
        /*0010*/ 	.word	index@(_Z15sgemm_optimizedPKfS0_Pfiff)
        /*0014*/ 	.word	0x00000000


	//----- nvinfo : EIATTR_REGCOUNT
	.align		4
.L_3:
        /*0018*/ 	.byte	0x04, 0x2f
        /*001a*/ 	.short	(.L_5 - .L_4)
	.align		4
.L_4:
        /*001c*/ 	.word	index@(_Z10sgemm_wmmaPK6__halfS1_Pfiff)
        /*0020*/ 	.word	0x00000020


	//----- nvinfo : EIATTR_FRAME_SIZE
	.align		4
.L_5:
        /*0024*/ 	.byte	0x04, 0x11
        /*0026*/ 	.short	(.L_7 - .L_6)
	.align		4
.L_6:
        /*0028*/ 	.word	index@(_Z10sgemm_wmmaPK6__halfS1_Pfiff)
        /*002c*/ 	.word	0x00000000


	//----- nvinfo : EIATTR_MIN_STACK_SIZE
	.align		4
.L_7:
        /*0030*/ 	.byte	0x04, 0x12
        /*0032*/ 	.short	(.L_9 - .L_8)
	.align		4
.L_8:
        /*0034*/ 	.word	index@(_Z10sgemm_wmmaPK6__halfS1_Pfiff)
        /*0038*/ 	.word	0x00000000


	//----- nvinfo : EIATTR_MIN_STACK_SIZE
	.align		4
.L_9:
        /*003c*/ 	.byte	0x04, 0x12
        /*003e*/ 	.short	(.L_11 - .L_10)
	.align		4
.L_10:
        /*0040*/ 	.word	index@(_Z15sgemm_optimizedPKfS0_Pfiff)
        /*0044*/ 	.word	0x00000000
.L_11:


//--------------------- .nv.compat                --------------------------
	.section	.nv.compat,"",@"SHT_CUDA_COMPAT_INFO"
	.align	4
        /*0000*/ 	.byte	0x02, 0x09, 0x00, 0x00, 0x02, 0x02, 0x01, 0x00, 0x02, 0x05, 0x05, 0x00, 0x03, 0x07, 0x01, 0x01
        /*0010*/ 	.byte	0x02, 0x03, 0x00, 0x00, 0x02, 0x06, 0x01, 0x00, 0x04, 0x0b, 0x08, 0x00, 0x09, 0x00, 0x00, 0x00
        /*0020*/ 	.byte	0x00, 0x00, 0x00, 0x00


//--------------------- .nv.info._Z10sgemm_wmmaPK6__halfS1_Pfiff --------------------------
	.section	.nv.info._Z10sgemm_wmmaPK6__halfS1_Pfiff,"",@"SHT_CUDA_INFO"
	.sectionflags	@""
	.align	4


	//----- nvinfo : EIATTR_CUDA_API_VERSION
	.align		4
        /*0000*/ 	.byte	0x04, 0x37
        /*0002*/ 	.short	(.L_13 - .L_12)
.L_12:
        /*0004*/ 	.word	0x00000082


	//----- nvinfo : EIATTR_KPARAM_INFO
	.align		4
.L_13:
        /*0008*/ 	.byte	0x04, 0x17
        /*000a*/ 	.short	(.L_15 - .L_14)
.L_14:
        /*000c*/ 	.word	0x00000000
        /*0010*/ 	.short	0x0005
        /*0012*/ 	.short	0x0020
        /*0014*/ 	.byte	0x00, 0xf0, 0x11, 0x00


	//----- nvinfo : EIATTR_KPARAM_INFO
	.align		4
.L_15:
        /*0018*/ 	.byte	0x04, 0x17
        /*001a*/ 	.short	(.L_17 - .L_16)
.L_16:
        /*001c*/ 	.word	0x00000000
        /*0020*/ 	.short	0x0004
        /*0022*/ 	.short	0x001c
        /*0024*/ 	.byte	0x00, 0xf0, 0x11, 0x00


	//----- nvinfo : EIATTR_KPARAM_INFO
	.align		4
.L_17:
        /*0028*/ 	.byte	0x04, 0x17
        /*002a*/ 	.short	(.L_19 - .L_18)
.L_18:
        /*002c*/ 	.word	0x00000000
        /*0030*/ 	.short	0x0003
        /*0032*/ 	.short	0x0018
        /*0034*/ 	.byte	0x00, 0xf0, 0x11, 0x00


	//----- nvinfo : EIATTR_KPARAM_INFO
	.align		4
.L_19:
        /*0038*/ 	.byte	0x04, 0x17
        /*003a*/ 	.short	(.L_21 - .L_20)
.L_20:
        /*003c*/ 	.word	0x00000000
        /*0040*/ 	.short	0x0002
        /*0042*/ 	.short	0x0010
        /*0044*/ 	.byte	0x00, 0xf5, 0x21, 0x00


	//----- nvinfo : EIATTR_KPARAM_INFO
	.align		4
.L_21:
        /*0048*/ 	.byte	0x04, 0x17
        /*004a*/ 	.short	(.L_23 - .L_22)
.L_22:
        /*004c*/ 	.word	0x00000000
        /*0050*/ 	.short	0x0001
        /*0052*/ 	.short	0x0008
        /*0054*/ 	.byte	0x00, 0xf5, 0x21, 0x00


	//----- nvinfo : EIATTR_KPARAM_INFO
	.align		4
.L_23:
        /*0058*/ 	.byte	0x04, 0x17
        /*005a*/ 	.short	(.L_25 - .L_24)
.L_24:
        /*005c*/ 	.word	0x00000000
        /*0060*/ 	.short	0x0000
        /*0062*/ 	.short	0x0000
        /*0064*/ 	.byte	0x00, 0xf5, 0x21, 0x00


	//----- nvinfo : EIATTR_SPARSE_MMA_MASK
	.align		4
.L_25:
        /*0068*/ 	.byte	0x03, 0x50
        /*006a*/ 	.short	0x0000


	//----- nvinfo : EIATTR_WMMA_USED
	.align		4
        /*006c*/ 	.byte	0x01, 0x2b
	.zero		2


	//----- nvinfo : EIATTR_MAXREG_COUNT
	.align		4
        /*0070*/ 	.byte	0x03, 0x1b
        /*0072*/ 	.short	0x00ff


	//----- nvinfo : EIATTR_MERCURY_ISA_VERSION
	.align		4
        /*0074*/ 	.byte	0x03, 0x5f
        /*0076*/ 	.short	0x0101


	//----- nvinfo : EIATTR_VRC_CTA_INIT_COUNT
	.align		4
        /*0078*/ 	.byte	0x02, 0x4a
	.zero		1
	.zero		1


	//----- nvinfo : EIATTR_EXIT_INSTR_OFFSETS
	.align		4
        /*007c*/ 	.byte	0x04, 0x1c
        /*007e*/ 	.short	(.L_27 - .L_26)


	//   ....[0]....
.L_26:
        /*0080*/ 	.word	0x000000e0


	//   ....[1]....
        /*0084*/ 	.word	0x00000740


	//----- nvinfo : EIATTR_CBANK_PARAM_SIZE
	.align		4
.L_27:
        /*0088*/ 	.byte	0x03, 0x19
        /*008a*/ 	.short	0x0024


	//----- nvinfo : EIATTR_PARAM_CBANK
	.align		4
        /*008c*/ 	.byte	0x04, 0x0a
        /*008e*/ 	.short	(.L_29 - .L_28)
	.align		4
.L_28:
        /*0090*/ 	.word	index@(.nv.constant0._Z10sgemm_wmmaPK6__halfS1_Pfiff)
        /*0094*/ 	.short	0x0380
        /*0096*/ 	.short	0x0024


	//----- nvinfo : EIATTR_SW_WAR
	.align		4
.L_29:
        /*0098*/ 	.byte	0x04, 0x36
        /*009a*/ 	.short	(.L_31 - .L_30)
.L_30:
        /*009c*/ 	.word	0x00000008
.L_31:


//--------------------- .nv.info._Z15sgemm_optimizedPKfS0_Pfiff --------------------------
	.section	.nv.info._Z15sgemm_optimizedPKfS0_Pfiff,"",@"SHT_CUDA_INFO"
	.sectionflags	@""
	.align	4


	//----- nvinfo : EIATTR_CUDA_API_VERSION
	.align		4
        /*0000*/ 	.byte	0x04, 0x37
        /*0002*/ 	.short	(.L_33 - .L_32)
.L_32:
        /*0004*/ 	.word	0x00000082


	//----- nvinfo : EIATTR_KPARAM_INFO
	.align		4
.L_33:
        /*0008*/ 	.byte	0x04, 0x17
        /*000a*/ 	.short	(.L_35 - .L_34)
.L_34:
        /*000c*/ 	.word	0x00000000
        /*0010*/ 	.short	0x0005
        /*0012*/ 	.short	0x0020
        /*0014*/ 	.byte	0x00, 0xf0, 0x11, 0x00


	//----- nvinfo : EIATTR_KPARAM_INFO
	.align		4
.L_35:
        /*0018*/ 	.byte	0x04, 0x17
        /*001a*/ 	.short	(.L_37 - .L_36)
.L_36:
        /*001c*/ 	.word	0x00000000
        /*0020*/ 	.short	0x0004
        /*0022*/ 	.short	0x001c
        /*0024*/ 	.byte	0x00, 0xf0, 0x11, 0x00


	//----- nvinfo : EIATTR_KPARAM_INFO
	.align		4
.L_37:
        /*0028*/ 	.byte	0x04, 0x17
        /*002a*/ 	.short	(.L_39 - .L_38)
.L_38:
        /*002c*/ 	.word	0x00000000
        /*0030*/ 	.short	0x0003
        /*0032*/ 	.short	0x0018
        /*0034*/ 	.byte	0x00, 0xf0, 0x11, 0x00


	//----- nvinfo : EIATTR_KPARAM_INFO
	.align		4
.L_39:
        /*0038*/ 	.byte	0x04, 0x17
        /*003a*/ 	.short	(.L_41 - .L_40)
.L_40:
        /*003c*/ 	.word	0x00000000
        /*0040*/ 	.short	0x0002
        /*0042*/ 	.short	0x0010
        /*0044*/ 	.byte	0x00, 0xf5, 0x21, 0x00


	//----- nvinfo : EIATTR_KPARAM_INFO
	.align		4
.L_41:
        /*0048*/ 	.byte	0x04, 0x17
        /*004a*/ 	.short	(.L_43 - .L_42)
.L_42:
        /*004c*/ 	.word	0x00000000
        /*0050*/ 	.short	0x0001
        /*0052*/ 	.short	0x0008
        /*0054*/ 	.byte	0x00, 0xf5, 0x21, 0x00


	//----- nvinfo : EIATTR_KPARAM_INFO
	.align		4
.L_43:
        /*0058*/ 	.byte	0x04, 0x17
        /*005a*/ 	.short	(.L_45 - .L_44)
.L_44:
        /*005c*/ 	.word	0x00000000
        /*0060*/ 	.short	0x0000
        /*0062*/ 	.short	0x0000
        /*0064*/ 	.byte	0x00, 0xf5, 0x21, 0x00


	//----- nvinfo : EIATTR_SPARSE_MMA_MASK
	.align		4
.L_45:
        /*0068*/ 	.byte	0x03, 0x50
        /*006a*/ 	.short	0x0000


	//----- nvinfo : EIATTR_MAXREG_COUNT
	.align		4
        /*006c*/ 	.byte	0x03, 0x1b
        /*006e*/ 	.short	0x00ff


	//----- nvinfo : EIATTR_NUM_BARRIERS
	.align		4
        /*0070*/ 	.byte	0x02, 0x4c
        /*0072*/ 	.byte	0x01
	.zero		1


	//----- nvinfo : EIATTR_MERCURY_ISA_VERSION
	.align		4
        /*0074*/ 	.byte	0x03, 0x5f
        /*0076*/ 	.short	0x0101


	//----- nvinfo : EIATTR_VRC_CTA_INIT_COUNT
	.align		4
        /*0078*/ 	.byte	0x02, 0x4a
	.zero		1
	.zero		1


	//----- nvinfo : EIATTR_EXIT_INSTR_OFFSETS
	.align		4
        /*007c*/ 	.byte	0x04, 0x1c
        /*007e*/ 	.short	(.L_47 - .L_46)


	//   ....[0]....
.L_46:
        /*0080*/ 	.word	0x00008540


	//   ....[1]....
        /*0084*/ 	.word	0x00008780


	//   ....[2]....
        /*0088*/ 	.word	0x000087f0


	//----- nvinfo : EIATTR_CRS_STACK_SIZE
	.align		4
.L_47:
        /*008c*/ 	.byte	0x04, 0x1e
        /*008e*/ 	.short	(.L_49 - .L_48)
.L_48:
        /*0090*/ 	.word	0x00000000


	//----- nvinfo : EIATTR_CBANK_PARAM_SIZE
	.align		4
.L_49:
        /*0094*/ 	.byte	0x03, 0x19
        /*0096*/ 	.short	0x0024


	//----- nvinfo : EIATTR_PARAM_CBANK
	.align		4
        /*0098*/ 	.byte	0x04, 0x0a
        /*009a*/ 	.short	(.L_51 - .L_50)
	.align		4
.L_50:
        /*009c*/ 	.word	index@(.nv.constant0._Z15sgemm_optimizedPKfS0_Pfiff)
        /*00a0*/ 	.short	0x0380
        /*00a2*/ 	.short	0x0024


	//----- nvinfo : EIATTR_SW_WAR
	.align		4
.L_51:
        /*00a4*/ 	.byte	0x04, 0x36
        /*00a6*/ 	.short	(.L_53 - .L_52)
.L_52:
        /*00a8*/ 	.word	0x00000008
.L_53:


//--------------------- .nv.callgraph             --------------------------
	.section	.nv.callgraph,"",@"SHT_CUDA_CALLGRAPH"
	.align	4
	.sectionentsize	8
	.align		4
        /*0000*/ 	.word	0x00000000
	.align		4
        /*0004*/ 	.word	0xffffffff
	.align		4
        /*0008*/ 	.word	0x00000000
	.align		4
        /*000c*/ 	.word	0xfffffffe
	.align		4
        /*0010*/ 	.word	0x00000000
	.align		4
        /*0014*/ 	.word	0xfffffffd
	.align		4
        /*0018*/ 	.word	0x00000000
	.align		4
        /*001c*/ 	.word	0xfffffffc


//--------------------- .text._Z10sgemm_wmmaPK6__halfS1_Pfiff --------------------------
	.section	.text._Z10sgemm_wmmaPK6__halfS1_Pfiff,"ax",@progbits
	.align	128
        .global         _Z10sgemm_wmmaPK6__halfS1_Pfiff
        .type           _Z10sgemm_wmmaPK6__halfS1_Pfiff,@function
        .size           _Z10sgemm_wmmaPK6__halfS1_Pfiff,(.L_x_43 - _Z10sgemm_wmmaPK6__halfS1_Pfiff)
        .other          _Z10sgemm_wmmaPK6__halfS1_Pfiff,@"STO_CUDA_ENTRY STV_DEFAULT"
_Z10sgemm_wmmaPK6__halfS1_Pfiff:
.text._Z10sgemm_wmmaPK6__halfS1_Pfiff:
[----:B------:R-:W-:Y:S01]  /*0000*/  LDC R1, c[0x0][0x37c] ;  /* 0x0000df00ff017b82 */ /* 0x000fe20000000800 */
[----:B------:R-:W0:Y:S07]  /*0010*/  S2R R2, SR_TID.Y ;  /* 0x0000000000027919 */ /* 0x000e2e0000002200 */
[----:B------:R-:W1:Y:S01]  /*0020*/  LDC R0, c[0x0][0x398] ;  /* 0x0000e600ff007b82 */ /* 0x000e620000000800 */
[----:B------:R-:W2:Y:S01]  /*0030*/  S2R R5, SR_CTAID.X ;  /* 0x0000000000057919 */ /* 0x000ea20000002500 */
[----:B------:R-:W3:Y:S01]  /*0040*/  S2R R6, SR_CTAID.Y ;  /* 0x0000000000067919 */ /* 0x000ee20000002600 */
[----:B0-----:R-:W-:-:S02]  /*0050*/  SHF.L.U32 R3, R2, 0x4, RZ ;  /* 0x0000000402037819 */ /* 0x001fc400000006ff */
[----:B------:R-:W-:Y:S02]  /*0060*/  SHF.L.U32 R2, R2, 0x3, RZ ;  /* 0x0000000302027819 */ /* 0x000fe400000006ff */
[----:B------:R-:W-:Y:S02]  /*0070*/  LOP3.LUT R4, R3, 0x10, RZ, 0xc0, !PT ;  /* 0x0000001003047812 */ /* 0x000fe400078ec0ff */
[----:B------:R-:W-:-:S03]  /*0080*/  LOP3.LUT R3, R2, 0x1ff0, RZ, 0xc0, !PT ;  /* 0x00001ff002037812 */ /* 0x000fc600078ec0ff */
[----:B--2---:R-:W-:Y:S01]  /*0090*/  IMAD R2, R5, 0x20, R4 ;  /* 0x0000002005027824 */ /* 0x004fe200078e0204 */
[----:B---3--:R-:W-:-:S03]  /*00a0*/  LEA R17, R6, R3, 0x6 ;  /* 0x0000000306117211 */ /* 0x008fc600078e30ff */
[----:B------:R-:W-:-:S05]  /*00b0*/  VIADD R4, R2, 0x10 ;  /* 0x0000001002047836 */ /* 0x000fca0000000000 */
[----:B------:R-:W-:-:S04]  /*00c0*/  VIADDMNMX R3, R17, 0x10, R4, !PT ;  /* 0x0000001011037846 */ /* 0x000fc80007800104 */
[----:B-1----:R-:W-:-:S13]  /*00d0*/  ISETP.GT.AND P0, PT, R3, R0, PT ;  /* 0x000000000300720c */ /* 0x002fda0003f04270 */
[----:B------:R-:W-:Y:S05]  /*00e0*/  @P0 EXIT ;  /* 0x000000000000094d */ /* 0x000fea0003800000 */
[----:B------:R-:W0:Y:S01]  /*00f0*/  S2R R4, SR_LANEID ;  /* 0x0000000000047919 */ /* 0x000e220000000000 */
[----:B------:R-:W-:Y:S01]  /*0100*/  SHF.R.U32.HI R3, RZ, 0x1, R0 ;  /* 0x00000001ff037819 */ /* 0x000fe20000011600 */
[----:B------:R-:W-:Y:S01]  /*0110*/  IMAD R17, R17, R0, RZ ;  /* 0x0000000011117224 */ /* 0x000fe200078e02ff */
[----:B------:R-:W-:Y:S02]  /*0120*/  MOV R19, RZ ;  /* 0x000000ff00137202 */ /* 0x000fe40000000f00 */
[----:B------:R-:W-:Y:S02]  /*0130*/  CS2R R6, SRZ ;  /* 0x0000000000067805 */ /* 0x000fe4000001ff00 */
[----:B------:R-:W-:Y:S02]  /*0140*/  SHF.R.S32.HI R16, RZ, 0x1f, R2 ;  /* 0x0000001fff107819 */ /* 0x000fe40000011402 */
[----:B------:R-:W-:Y:S02]  /*0150*/  CS2R R10, SRZ ;  /* 0x00000000000a7805 */ /* 0x000fe4000001ff00 */
[----:B------:R-:W-:Y:S01]  /*0160*/  CS2R R8, SRZ ;  /* 0x0000000000087805 */ /* 0x000fe2000001ff00 */
[----:B------:R-:W1:Y:S01]  /*0170*/  LDCU.64 UR6, c[0x0][0x358] ;  /* 0x00006b00ff0677ac */ /* 0x000e620008000a00 */
[----:B------:R-:W2:Y:S01]  /*0180*/  LDCU.64 UR8, c[0x0][0x388] ;  /* 0x00007100ff0877ac */ /* 0x000ea20008000a00 */
[----:B------:R-:W-:Y:S01]  /*0190*/  UMOV UR4, URZ ;  /* 0x000000ff00047c82 */ /* 0x000fe20008000000 */
[----:B------:R-:W-:Y:S01]  /*01a0*/  UMOV UR5, 0x10 ;  /* 0x0000001000057882 */ /* 0x000fe20000000000 */
[----:B0-----:R-:W-:-:S02]  /*01b0*/  LOP3.LUT R18, R4, 0x3, RZ, 0xc0, !PT ;  /* 0x0000000304127812 */ /* 0x001fc400078ec0ff */
[----:B------:R-:W-:-:S05]  /*01c0*/  SHF.R.U32.HI R4, RZ, 0x2, R4 ;  /* 0x00000002ff047819 */ /* 0x000fca0000011604 */
[----:B------:R-:W-:Y:S01]  /*01d0*/  IMAD.WIDE.U32 R18, R4, R3, R18 ;  /* 0x0000000304127225 */ /* 0x000fe200078e0012 */
[----:B------:R-:W-:-:S03]  /*01e0*/  CS2R R4, SRZ ;  /* 0x0000000000047805 */ /* 0x000fc6000001ff00 */
[C---:B------:R-:W-:Y:S01]  /*01f0*/  IMAD.SHL.U32 R25, R18.reuse, 0x4, RZ ;  /* 0x0000000412197824 */ /* 0x040fe200078e00ff */
[----:B-12---:R-:W-:-:S07]  /*0200*/  SHF.L.U64.HI R24, R18, 0x2, R19 ;  /* 0x0000000212187819 */ /* 0x006fce0000010213 */
.L_x_0:
[----:B------:R-:W-:Y:S01]  /*0210*/  IMAD R15, R0, UR4, RZ ;  /* 0x00000004000f7c24 */ /* 0x000fe2000f8e02ff */
[----:B------:R-:W0:Y:S04]  /*0220*/  LDC.64 R12, c[0x0][0x380] ;  /* 0x0000e000ff0c7b82 */ /* 0x000e280000000a00 */
[----:B------:R-:W-:-:S04]  /*0230*/  IADD3 R15, P0, PT, R15, R2, RZ ;  /* 0x000000020f0f7210 */ /* 0x000fc80007f1e0ff */
[----:B------:R-:W-:Y:S02]  /*0240*/  IADD3.X R14, PT, PT, RZ, R16, RZ, P0, !PT ;  /* 0x00000010ff0e7210 */ /* 0x000fe400007fe4ff */
[----:B------:R-:W-:-:S04]  /*0250*/  LEA R22, P0, R15, UR8, 0x1 ;  /* 0x000000080f167c11 */ /* 0x000fc8000f8008ff */
[----:B------:R-:W-:Y:S02]  /*0260*/  LEA.HI.X R15, R15, UR9, R14, 0x1, P0 ;  /* 0x000000090f0f7c11 */ /* 0x000fe400080f0c0e */
[----:B------:R-:W-:-:S04]  /*0270*/  IADD3 R22, P0, PT, R25, R22, RZ ;  /* 0x0000001619167210 */ /* 0x000fc80007f1e0ff */
[----:B------:R-:W-:Y:S01]  /*0280*/  IADD3.X R23, PT, PT, R24, R15, RZ, P0, !PT ;  /* 0x0000000f18177210 */ /* 0x000fe200007fe4ff */
[----:B------:R-:W-:Y:S02]  /*0290*/  VIADD R15, R17, UR4 ;  /* 0x00000004110f7c36 */ /* 0x000fe40008000000 */
[----:B------:R-:W-:Y:S02]  /*02a0*/  IMAD.WIDE.U32 R28, R0, 0x10, R22 ;  /* 0x00000010001c7825 */ /* 0x000fe400078e0016 */
[----:B------:R-:W2:Y:S04]  /*02b0*/  LDG.E R20, desc[UR6][R22.64] ;  /* 0x0000000616147981 */ /* 0x000ea8000c1e1900 */
[----:B------:R-:W3:Y:S04]  /*02c0*/  LDG.E R21, desc[UR6][R28.64] ;  /* 0x000000061c157981 */ /* 0x000ee8000c1e1900 */
[----:B------:R-:W4:Y:S01]  /*02d0*/  LDG.E R22, desc[UR6][R22.64+0x10] ;  /* 0x0000100616167981 */ /* 0x000f22000c1e1900 */
[----:B0-----:R-:W-:-:S03]  /*02e0*/  IMAD.WIDE.U32 R12, R15, 0x2, R12 ;  /* 0x000000020f0c7825 */ /* 0x001fc600078e000c */
[----:B------:R0:W5:Y:S01]  /*02f0*/  LDG.E R23, desc[UR6][R28.64+0x10] ;  /* 0x000010061c177981 */ /* 0x000162000c1e1900 */
[----:B------:R-:W-:-:S04]  /*0300*/  IADD3 R26, P0, PT, R12, R25, RZ ;  /* 0x000000190c1a7210 */ /* 0x000fc80007f1e0ff */
[----:B------:R-:W-:-:S03]  /*0310*/  IADD3.X R27, PT, PT, R13, R24, RZ, P0, !PT ;  /* 0x000000180d1b7210 */ /* 0x000fc600007fe4ff */
[C---:B0-----:R-:W-:Y:S02]  /*0320*/  IMAD.WIDE.U32 R28, R0.reuse, 0x10, R26 ;  /* 0x00000010001c7825 */ /* 0x041fe400078e001a */
[----:B------:R-:W5:Y:S04]  /*0330*/  LDG.E R12, desc[UR6][R26.64] ;  /* 0x000000061a0c7981 */ /* 0x000f68000c1e1900 */
[----:B------:R-:W5:Y:S04]  /*0340*/  LDG.E R14, desc[UR6][R26.64+0x10] ;  /* 0x000010061a0e7981 */ /* 0x000f68000c1e1900 */
[----:B------:R-:W5:Y:S04]  /*0350*/  LDG.E R13, desc[UR6][R28.64] ;  /* 0x000000061c0d7981 */ /* 0x000f68000c1e1900 */
[----:B------:R-:W5:Y:S01]  /*0360*/  LDG.E R15, desc[UR6][R28.64+0x10] ;  /* 0x000010061c0f7981 */ /* 0x000f62000c1e1900 */
[----:B------:R-:W-:Y:S01]  /*0370*/  UMOV UR4, UR5 ;  /* 0x0000000500047c82 */ /* 0x000fe20008000000 */
[----:B------:R-:W-:Y:S01]  /*0380*/  UIADD3 UR5, UPT, UPT, UR5, 0x10, URZ ;  /* 0x0000001005057890 */ /* 0x000fe2000fffe0ff */
[----:B------:R-:W-:-:S05]  /*0390*/  ISETP.GT.AND P1, PT, R0, UR4, PT ;  /* 0x0000000400007c0c */ /* 0x000fca000bf24270 */
[----:B------:R-:W-:Y:S01]  /*03a0*/  ISETP.LT.AND P0, PT, R0, UR5, PT ;  /* 0x0000000500007c0c */ /* 0x000fe2000bf01270 */
[----:B--2---:R-:W-:Y:S04]  /*03b0*/  MOVM.16.MT88 R20, R20 ;  /* 0x000000001414723a */ /* 0x004fe80000000000 */
[----:B---3--:R-:W0:Y:S04]  /*03c0*/  MOVM.16.MT88 R21, R21 ;  /* 0x000000001515723a */ /* 0x008e280000000000 */
[----:B----4-:R-:W-:Y:S04]  /*03d0*/  MOVM.16.MT88 R22, R22 ;  /* 0x000000001616723a */ /* 0x010fe80000000000 */
[----:B-----5:R-:W1:Y:S01]  /*03e0*/  MOVM.16.MT88 R23, R23 ;  /* 0x000000001717723a */ /* 0x020e620000000000 */
[C---:B0-----:R-:W-:Y:S08]  /*03f0*/  HMMA.16816.F32 R8, R12.reuse, R20, R8 ;  /* 0x000000140c08723c */ /* 0x041ff00000001808 */
[----:B-1----:R-:W-:Y:S01]  /*0400*/  HMMA.16816.F32 R4, R12, R22, R4 ;  /* 0x000000160c04723c */ /* 0x002fe20000001804 */
[----:B------:R-:W-:-:S04]  /*0410*/  NOP ;  /* 0x0000000000007918 */ /* 0x000fc80000000000 */
[----:B------:R-:W-:-:S15]  /*0420*/  @!P0 BRA P1, `(.L_x_0) ;  /* 0xfffffffc00788947 */ /* 0x000fde000083ffff */
[----:B------:R-:W0:Y:S01]  /*0430*/  LDCU UR8, c[0x0][0x3a0] ;  /* 0x00007400ff0877ac */ /* 0x000e220008000800 */
[----:B------:R-:W-:Y:S01]  /*0440*/  IADD3 R2, P1, PT, R2, R17, RZ ;  /* 0x0000001102027210 */ /* 0x000fe20007f3e0ff */
[----:B------:R-:W1:Y:S03]  /*0450*/  LDCU.64 UR4, c[0x0][0x390] ;  /* 0x00007200ff0477ac */ /* 0x000e660008000a00 */
[----:B------:R-:W-:Y:S02]  /*0460*/  IADD3.X R15, PT, PT, RZ, R16, RZ, P1, !PT ;  /* 0x00000010ff0f7210 */ /* 0x000fe40000ffe4ff */
[----:B0-----:R-:W-:Y:S02]  /*0470*/  FSETP.NEU.AND P0, PT, RZ, UR8, PT ;  /* 0x00000008ff007c0b */ /* 0x001fe4000bf0d000 */
[----:B-1----:R-:W-:-:S04]  /*0480*/  LEA R13, P2, R2, UR4, 0x2 ;  /* 0x00000004020d7c11 */ /* 0x002fc8000f8410ff */
[----:B------:R-:W-:-:S07]  /*0490*/  LEA.HI.X R15, R2, UR5, R15, 0x2, P2 ;  /* 0x00000005020f7c11 */ /* 0x000fce00090f140f */
[----:B------:R-:W-:Y:S05]  /*04a0*/  @!P0 BRA `(.L_x_1) ;  /* 0x0000000000648947 */ /* 0x000fea0003800000 */
[C---:B------:R-:W-:Y:S01]  /*04b0*/  LEA R26, P0, R18.reuse, R13, 0x3 ;  /* 0x0000000d121a7211 */ /* 0x040fe200078018ff */
[----:B------:R-:W0:Y:S03]  /*04c0*/  LDCU UR4, c[0x0][0x39c] ;  /* 0x00007380ff0477ac */ /* 0x000e260008000800 */
[----:B------:R-:W-:-:S03]  /*04d0*/  LEA.HI.X R27, R18, R15, R19, 0x3, P0 ;  /* 0x0000000f121b7211 */ /* 0x000fc600000f1c13 */
[----:B------:R-:W-:Y:S02]  /*04e0*/  IMAD.WIDE.U32 R28, R3, 0x40, R26 ;  /* 0x00000040031c7825 */ /* 0x000fe400078e001a */
[----:B------:R-:W2:Y:S04]  /*04f0*/  LDG.E.64 R16, desc[UR6][R26.64] ;  /* 0x000000061a107981 */ /* 0x000ea8000c1e1b00 */
[----:B------:R-:W3:Y:S04]  /*0500*/  LDG.E.64 R20, desc[UR6][R28.64] ;  /* 0x000000061c147981 */ /* 0x000ee8000c1e1b00 */
[----:B------:R-:W4:Y:S04]  /*0510*/  LDG.E.64 R22, desc[UR6][R26.64+0x20] ;  /* 0x000020061a167981 */ /* 0x000f28000c1e1b00 */
[----:B------:R-:W5:Y:S01]  /*0520*/  LDG.E.64 R24, desc[UR6][R28.64+0x20] ;  /* 0x000020061c187981 */ /* 0x000f62000c1e1b00 */
[----:B--2---:R-:W-:Y:S01]  /*0530*/  FMUL R0, R17, UR8 ;  /* 0x0000000811007c20 */ /* 0x004fe20008400000 */
[----:B------:R-:W-:Y:S01]  /*0540*/  FMUL R16, R16, UR8 ;  /* 0x0000000810107c20 */ /* 0x000fe20008400000 */
[----:B---3--:R-:W-:Y:S01]  /*0550*/  FMUL R17, R20, UR8 ;  /* 0x0000000814117c20 */ /* 0x008fe20008400000 */
[----:B------:R-:W-:Y:S01]  /*0560*/  FMUL R2, R21, UR8 ;  /* 0x0000000815027c20 */ /* 0x000fe20008400000 */
[----:B----4-:R-:W-:Y:S01]  /*0570*/  FMUL R22, R22, UR8 ;  /* 0x0000000816167c20 */ /* 0x010fe20008400000 */
[----:B------:R-:W-:Y:S01]  /*0580*/  FMUL R12, R23, UR8 ;  /* 0x00000008170c7c20 */ /* 0x000fe20008400000 */
[----:B-----5:R-:W-:Y:S01]  /*0590*/  FMUL R21, R24, UR8 ;  /* 0x0000000818157c20 */ /* 0x020fe20008400000 */
[----:B------:R-:W-:Y:S01]  /*05a0*/  FMUL R14, R25, UR8 ;  /* 0x00000008190e7c20 */ /* 0x000fe20008400000 */
[----:B0-----:R-:W-:Y:S01]  /*05b0*/  FFMA R8, R8, UR4, R16 ;  /* 0x0000000408087c23 */ /* 0x001fe20008000010 */
[----:B------:R-:W-:Y:S01]  /*05c0*/  FFMA R10, R10, UR4, R17 ;  /* 0x000000040a0a7c23 */ /* 0x000fe20008000011 */
[----:B------:R-:W-:Y:S01]  /*05d0*/  FFMA R9, R9, UR4, R0 ;  /* 0x0000000409097c23 */ /* 0x000fe20008000000 */
[----:B------:R-:W-:Y:S01]  /*05e0*/  FFMA R4, R4, UR4, R22 ;  /* 0x0000000404047c23 */ /* 0x000fe20008000016 */
[----:B------:R-:W-:Y:S01]  /*05f0*/  FFMA R5, R5, UR4, R12 ;  /* 0x0000000405057c23 */ /* 0x000fe2000800000c */
[----:B------:R-:W-:Y:S01]  /*0600*/  FFMA R11, R11, UR4, R2 ;  /* 0x000000040b0b7c23 */ /* 0x000fe20008000002 */
[----:B------:R-:W-:Y:S01]  /*0610*/  FFMA R16, R6, UR4, R21 ;  /* 0x0000000406107c23 */ /* 0x000fe20008000015 */
[----:B------:R-:W-:Y:S01]  /*0620*/  FFMA R17, R7, UR4, R14 ;  /* 0x0000000407117c23 */ /* 0x000fe2000800000e */
[----:B------:R-:W-:Y:S06]  /*0630*/  BRA `(.L_x_2) ;  /* 0x0000000000247947 */ /* 0x000fec0003800000 */
.L_x_1:
[----:B------:R-:W0:Y:S02]  /*0640*/  LDCU UR4, c[0x0][0x39c] ;  /* 0x00007380ff0477ac */ /* 0x000e240008000800 */
[----:B0-----:R-:W-:Y:S01]  /*0650*/  FMUL R8, R8, UR4 ;  /* 0x0000000408087c20 */ /* 0x001fe20008400000 */
[----:B------:R-:W-:Y:S01]  /*0660*/  FMUL R9, R9, UR4 ;  /* 0x0000000409097c20 */ /* 0x000fe20008400000 */
[----:B------:R-:W-:Y:S01]  /*0670*/  FMUL R10, R10, UR4 ;  /* 0x000000040a0a7c20 */ /* 0x000fe20008400000 */
[----:B------:R-:W-:Y:S01]  /*0680*/  FMUL R11, R11, UR4 ;  /* 0x000000040b0b7c20 */ /* 0x000fe20008400000 */
[----:B------:R-:W-:Y:S01]  /*0690*/  FMUL R4, R4, UR4 ;  /* 0x0000000404047c20 */ /* 0x000fe20008400000 */
[----:B------:R-:W-:Y:S01]  /*06a0*/  FMUL R5, R5, UR4 ;  /* 0x0000000405057c20 */ /* 0x000fe20008400000 */
[----:B------:R-:W-:Y:S01]  /*06b0*/  FMUL R16, R6, UR4 ;  /* 0x0000000406107c20 */ /* 0x000fe20008400000 */
[----:B------:R-:W-:-:S07]  /*06c0*/  FMUL R17, R7, UR4 ;  /* 0x0000000407117c20 */ /* 0x000fce0008400000 */
.L_x_2:
[----:B------:R-:W-:-:S04]  /*06d0*/  LEA R6, P0, R18, R13, 0x3 ;  /* 0x0000000d12067211 */ /* 0x000fc800078018ff */
[----:B------:R-:W-:-:S03]  /*06e0*/  LEA.HI.X R7, R18, R15, R19, 0x3, P0 ;  /* 0x0000000f12077211 */ /* 0x000fc600000f1c13 */
[----:B------:R-:W-:Y:S02]  /*06f0*/  IMAD.WIDE.U32 R2, R3, 0x40, R6 ;  /* 0x0000004003027825 */ /* 0x000fe400078e0006 */
[----:B------:R-:W-:Y:S04]  /*0700*/  STG.E.64 desc[UR6][R6.64], R8 ;  /* 0x0000000806007986 */ /* 0x000fe8000c101b06 */
[----:B------:R-:W-:Y:S04]  /*0710*/  STG.E.64 desc[UR6][R2.64], R10 ;  /* 0x0000000a02007986 */ /* 0x000fe8000c101b06 */
[----:B------:R-:W-:Y:S04]  /*0720*/  STG.E.64 desc[UR6][R6.64+0x20], R4 ;  /* 0x0000200406007986 */ /* 0x000fe8000c101b06 */
[----:B------:R-:W-:Y:S01]  /*0730*/  STG.E.64 desc[UR6][R2.64+0x20], R16 ;  /* 0x0000201002007986 */ /* 0x000fe2000c101b06 */
[----:B------:R-:W-:Y:S05]  /*0740*/  EXIT ;  /* 0x000000000000794d */ /* 0x000fea0003800000 */
.L_x_3:
[----:B------:R-:W-:-:S00]  /*0750*/  BRA `(.L_x_3) ;  /* 0xfffffffc00fc7947 */ /* 0x000fc0000383ffff */
[----:B------:R-:W-:-:S00]  /*0760*/  NOP ;  /* 0x0000000000007918 */ /* 0x000fc00000000000 */
        /* <DEDUP_REMOVED lines=9> */
.L_x_43:


//--------------------- .text._Z15sgemm_optimizedPKfS0_Pfiff --------------------------
	.section	.text._Z15sgemm_optimizedPKfS0_Pfiff,"ax",@progbits
	.align	128
        .global         _Z15sgemm_optimizedPKfS0_Pfiff
        .type           _Z15sgemm_optimizedPKfS0_Pfiff,@function
        .size           _Z15sgemm_optimizedPKfS0_Pfiff,(.L_x_44 - _Z15sgemm_optimizedPKfS0_Pfiff)
        .other          _Z15sgemm_optimizedPKfS0_Pfiff,@"STO_CUDA_ENTRY STV_DEFAULT"
_Z15sgemm_optimizedPKfS0_Pfiff:
.text._Z15sgemm_optimizedPKfS0_Pfiff:
[----:B------:R-:W-:Y:S01]  /*0000*/  LDC R1, c[0x0][0x37c] ;  /* 0x0000df00ff017b82 */ /* 0x000fe20000000800 */
[----:B------:R-:W0:Y:S01]  /*0010*/  S2R R3, SR_TID.X ;  /* 0x0000000000037919 */ /* 0x000e220000002100 */
[----:B------:R-:W0:Y:S06]  /*0020*/  LDCU UR7, c[0x0][0x360] ;  /* 0x00006c00ff0777ac */ /* 0x000e2c0008000800 */
[----:B------:R-:W1:Y:S01]  /*0030*/  S2UR UR6, SR_CTAID.X ;  /* 0x00000000000679c3 */ /* 0x000e620000002500 */
[----:B------:R-:W-:Y:S01]  /*0040*/  BSSY.RECONVERGENT B0, `(.L_x_4) ;  /* 0x000008c000007945 */ /* 0x000fe20003800200 */
[----:B------:R-:W0:Y:S01]  /*0050*/  S2R R2, SR_TID.Y ;  /* 0x0000000000027919 */ /* 0x000e220000002200 */
[----:B------:R-:W2:Y:S01]  /*0060*/  LDCU UR14, c[0x0][0x364] ;  /* 0x00006c80ff0e77ac */ /* 0x000ea20008000800 */
[----:B------:R-:W3:Y:S01]  /*0070*/  S2R R0, SR_CTAID.Y ;  /* 0x0000000000007919 */ /* 0x000ee20000002600 */
[----:B------:R-:W4:Y:S01]  /*0080*/  LDCU.64 UR12, c[0x0][0x358] ;  /* 0x00006b00ff0c77ac */ /* 0x000f220008000a00 */
[----:B------:R-:W0:Y:S01]  /*0090*/  LDCU UR9, c[0x0][0x398] ;  /* 0x00007300ff0977ac */ /* 0x000e220008000800 */
[----:B------:R-:W0:Y:S01]  /*00a0*/  LDCU UR8, c[0x0][0x398] ;  /* 0x00007300ff0877ac */ /* 0x000e220008000800 */
[----:B-1----:R-:W-:Y:S01]  /*00b0*/  USHF.L.U32 UR6, UR6, 0x7, URZ ;  /* 0x0000000706067899 */ /* 0x002fe200080006ff */
[----:B0-----:R-:W-:Y:S01]  /*00c0*/  IMAD R2, R2, UR7, R3 ;  /* 0x0000000702027c24 */ /* 0x001fe2000f8e0203 */
[----:B--2---:R-:W-:-:S04]  /*00d0*/  UIMAD UR7, UR7, UR14, URZ ;  /* 0x0000000e070772a4 */ /* 0x004fc8000f8e02ff */
[----:B------:R-:W-:Y:S02]  /*00e0*/  LEA R3, R3, UR6, 0x2 ;  /* 0x0000000603037c11 */ /* 0x000fe4000f8e10ff */
[----:B------:R-:W-:-:S13]  /*00f0*/  ISETP.GT.U32.AND P0, PT, R2, 0x7ff, PT ;  /* 0x000007ff0200780c */ /* 0x000fda0003f04070 */
[----:B---34-:R-:W-:Y:S05]  /*0100*/  @P0 BRA `(.L_x_5) ;  /* 0x0000000400fc0947 */ /* 0x018fea0003800000 */
[----:B------:R-:W0:Y:S01]  /*0110*/  I2F.U32.RP R9, UR7 ;  /* 0x0000000700097d06 */ /* 0x000e220008209000 */
[----:B------:R-:W-:Y:S01]  /*0120*/  IADD3 R6, PT, PT, R2, UR7, RZ ;  /* 0x0000000702067c10 */ /* 0x000fe2000fffe0ff */
[----:B------:R-:W-:Y:S01]  /*0130*/  BSSY.RECONVERGENT B1, `(.L_x_6) ;  /* 0x0000034000017945 */ /* 0x000fe20003800200 */
[----:B------:R-:W-:Y:S02]  /*0140*/  IADD3 R11, PT, PT, RZ, -UR7, RZ ;  /* 0x80000007ff0b7c10 */ /* 0x000fe4000fffe0ff */
[C---:B------:R-:W-:Y:S02]  /*0150*/  ISETP.GE.U32.AND P0, PT, R6.reuse, 0x800, PT ;  /* 0x000008000600780c */ /* 0x040fe40003f06070 */
[----:B------:R-:W-:Y:S02]  /*0160*/  VIMNMX.U32 R7, PT, PT, R6, 0x800, !PT ;  /* 0x0000080006077848 */ /* 0x000fe40007fe0000 */
[----:B------:R-:W-:Y:S02]  /*0170*/  SEL R8, RZ, 0x1, P0 ;  /* 0x00000001ff087807 */ /* 0x000fe40000000000 */
[----:B------:R-:W-:-:S02]  /*0180*/  ISETP.NE.U32.AND P2, PT, RZ, UR7, PT ;  /* 0x00000007ff007c0c */ /* 0x000fc4000bf45070 */
[----:B------:R-:W-:Y:S01]  /*0190*/  IADD3 R7, PT, PT, R7, -R6, -R8 ;  /* 0x8000000607077210 */ /* 0x000fe20007ffe808 */
[----:B0-----:R-:W0:Y:S01]  /*01a0*/  MUFU.RCP R9, R9 ;  /* 0x0000000900097308 */ /* 0x001e220000001000 */
[----:B------:R-:W-:Y:S02]  /*01b0*/  MOV R6, R2 ;  /* 0x0000000200067202 */ /* 0x000fe40000000f00 */
[----:B0-----:R-:W-:-:S05]  /*01c0*/  IADD3 R4, PT, PT, R9, 0xffffffe, RZ ;  /* 0x0ffffffe09047810 */ /* 0x001fca0007ffe0ff */
[----:B------:R0:W1:Y:S02]  /*01d0*/  F2I.FTZ.U32.TRUNC.NTZ R5, R4 ;  /* 0x0000000400057305 */ /* 0x000064000021f000 */
[----:B0-----:R-:W-:Y:S02]  /*01e0*/  HFMA2 R4, -RZ, RZ, 0, 0 ;  /* 0x00000000ff047431 */ /* 0x001fe400000001ff */
[----:B-1----:R-:W-:-:S04]  /*01f0*/  IMAD R11, R11, R5, RZ ;  /* 0x000000050b0b7224 */ /* 0x002fc800078e02ff */
[----:B------:R-:W-:-:S06]  /*0200*/  IMAD.HI.U32 R10, R5, R11, R4 ;  /* 0x0000000b050a7227 */ /* 0x000fcc00078e0004 */
[----:B------:R-:W-:-:S05]  /*0210*/  IMAD.HI.U32 R5, R10, R7, RZ ;  /* 0x000000070a057227 */ /* 0x000fca00078e00ff */
[----:B------:R-:W-:-:S05]  /*0220*/  IADD3 R4, PT, PT, -R5, RZ, RZ ;  /* 0x000000ff05047210 */ /* 0x000fca0007ffe1ff */
[----:B------:R-:W-:-:S05]  /*0230*/  IMAD R7, R4, UR7, R7 ;  /* 0x0000000704077c24 */ /* 0x000fca000f8e0207 */
[----:B------:R-:W-:-:S13]  /*0240*/  ISETP.GE.U32.AND P0, PT, R7, UR7, PT ;  /* 0x0000000707007c0c */ /* 0x000fda000bf06070 */
[----:B------:R-:W-:Y:S02]  /*0250*/  @P0 IADD3 R7, PT, PT, R7, -UR7, RZ ;  /* 0x8000000707070c10 */ /* 0x000fe4000fffe0ff */
[----:B------:R-:W-:Y:S02]  /*0260*/  @P0 IADD3 R5, PT, PT, R5, 0x1, RZ ;  /* 0x0000000105050810 */ /* 0x000fe40007ffe0ff */
[----:B------:R-:W-:-:S13]  /*0270*/  ISETP.GE.U32.AND P1, PT, R7, UR7, PT ;  /* 0x0000000707007c0c */ /* 0x000fda000bf26070 */
[----:B------:R-:W-:Y:S02]  /*0280*/  @P1 IADD3 R5, PT, PT, R5, 0x1, RZ ;  /* 0x0000000105051810 */ /* 0x000fe40007ffe0ff */
[----:B------:R-:W-:-:S04]  /*0290*/  @!P2 LOP3.LUT R5, RZ, UR7, RZ, 0x33, !PT ;  /* 0x00000007ff05ac12 */ /* 0x000fc8000f8e33ff */
[----:B------:R-:W-:-:S04]  /*02a0*/  IADD3 R5, PT, PT, R8, R5, RZ ;  /* 0x0000000508057210 */ /* 0x000fc80007ffe0ff */
[C---:B------:R-:W-:Y:S02]  /*02b0*/  LOP3.LUT R4, R5.reuse, 0x3, RZ, 0xc0, !PT ;  /* 0x0000000305047812 */ /* 0x040fe400078ec0ff */
[----:B------:R-:W-:Y:S02]  /*02c0*/  ISETP.GE.U32.AND P1, PT, R5, 0x3, PT ;  /* 0x000000030500780c */ /* 0x000fe40003f26070 */
[----:B------:R-:W-:-:S13]  /*02d0*/  ISETP.NE.AND P0, PT, R4, 0x3, PT ;  /* 0x000000030400780c */ /* 0x000fda0003f05270 */
[----:B------:R-:W-:Y:S05]  /*02e0*/  @!P0 BRA `(.L_x_7) ;  /* 0x0000000000608947 */ /* 0x000fea0003800000 */
[----:B------:R-:W-:Y:S02]  /*02f0*/  IADD3 R5, PT, PT, R5, 0x1, RZ ;  /* 0x0000000105057810 */ /* 0x000fe40007ffe0ff */
[----:B------:R-:W-:Y:S02]  /*0300*/  MOV R8, RZ ;  /* 0x000000ff00087202 */ /* 0x000fe40000000f00 */
[----:B------:R-:W-:Y:S02]  /*0310*/  MOV R6, R2 ;  /* 0x0000000200067202 */ /* 0x000fe40000000f00 */
[----:B------:R-:W-:-:S07]  /*0320*/  LOP3.LUT R7, R5, 0x3, RZ, 0xc0, !PT ;  /* 0x0000000305077812 */ /* 0x000fce00078ec0ff */
.L_x_8:
[----:B------:R-:W-:Y:S02]  /*0330*/  SHF.R.U32.HI R11, RZ, 0x5, R6 ;  /* 0x00000005ff0b7819 */ /* 0x000fe40000011606 */
[----:B------:R-:W-:Y:S02]  /*0340*/  LOP3.LUT R10, R6, 0x1f, RZ, 0xc0, !PT ;  /* 0x0000001f060a7812 */ /* 0x000fe400078ec0ff */
[----:B------:R-:W-:-:S04]  /*0350*/  LEA R9, R0, R11, 0x6 ;  /* 0x0000000b00097211 */ /* 0x000fc800078e30ff */
[----:B------:R-:W-:-:S04]  /*0360*/  VIMNMX R4, PT, PT, R10, R9, !PT ;  /* 0x000000090a047248 */ /* 0x000fc80007fe0100 */
[----:B------:R-:W-:-:S13]  /*0370*/  ISETP.GE.AND P0, PT, R4, UR8, PT ;  /* 0x0000000804007c0c */ /* 0x000fda000bf06270 */
[----:B------:R-:W0:Y:S01]  /*0380*/  @!P0 LDC.64 R4, c[0x0][0x380] ;  /* 0x0000e000ff048b82 */ /* 0x000e220000000a00 */
[----:B------:R-:W-:-:S04]  /*0390*/  @!P0 IMAD R9, R9, UR8, R10 ;  /* 0x0000000809098c24 */ /* 0x000fc8000f8e020a */
[----:B0-----:R-:W-:-:S06]  /*03a0*/  @!P0 IMAD.WIDE.U32 R4, R9, 0x4, R4 ;  /* 0x0000000409048825 */ /* 0x001fcc00078e0004 */
[----:B------:R-:W2:Y:S01]  /*03b0*/  @!P0 LDG.E.CONSTANT R4, desc[UR12][R4.64] ;  /* 0x0000000c04048981 */ /* 0x000ea2000c1e9900 */
[----:B------:R-:W0:Y:S01]  /*03c0*/  S2UR UR5, SR_CgaCtaId ;  /* 0x00000000000579c3 */ /* 0x000e220000008800 */
[----:B------:R-:W-:Y:S01]  /*03d0*/  UMOV UR4, 0x400 ;  /* 0x0000040000047882 */ /* 0x000fe20000000000 */
[----:B------:R-:W-:Y:S02]  /*03e0*/  IADD3 R8, PT, PT, R8, 0x1, RZ ;  /* 0x0000000108087810 */ /* 0x000fe40007ffe0ff */
[----:B------:R-:W-:Y:S01]  /*03f0*/  IADD3 R6, PT, PT, R6, UR7, RZ ;  /* 0x0000000706067c10 */ /* 0x000fe2000fffe0ff */
[----:B0-----:R-:W-:-:S06]  /*0400*/  ULEA UR4, UR5, UR4, 0x18 ;  /* 0x0000000405047291 */ /* 0x001fcc000f8ec0ff */
[----:B------:R-:W-:-:S04]  /*0410*/  LEA R9, R11, UR4, 0x7 ;  /* 0x000000040b097c11 */ /* 0x000fc8000f8e38ff */
[----:B------:R-:W-:-:S05]  /*0420*/  LEA R9, R10, R9, 0x2 ;  /* 0x000000090a097211 */ /* 0x000fca00078e10ff */
[----:B------:R0:W-:Y:S04]  /*0430*/  @P0 STS [R9], RZ ;  /* 0x000000ff09000388 */ /* 0x0001e80000000800 */
[----:B--2---:R0:W-:Y:S01]  /*0440*/  @!P0 STS [R9], R4 ;  /* 0x0000000409008388 */ /* 0x0041e20000000800 */
[----:B------:R-:W-:-:S13]  /*0450*/  ISETP.NE.AND P0, PT, R8, R7, PT ;  /* 0x000000070800720c */ /* 0x000fda0003f05270 */
[----:B0-----:R-:W-:Y:S05]  /*0460*/  @P0 BRA `(.L_x_8) ;  /* 0xfffffffc00b00947 */ /* 0x001fea000383ffff */
.L_x_7:
[----:B------:R-:W-:Y:S05]  /*0470*/  BSYNC.RECONVERGENT B1 ;  /* 0x0000000000017941 */ /* 0x000fea0003800200 */
.L_x_6:
[----:B------:R-:W-:Y:S05]  /*0480*/  @!P1 BRA `(.L_x_5) ;  /* 0x00000004001c9947 */ /* 0x000fea0003800000 */
.L_x_9:
[----:B------:R-:W-:Y:S02]  /*0490*/  IADD3 R4, PT, PT, R6, UR7, RZ ;  /* 0x0000000706047c10 */ /* 0x000fe4000fffe0ff */
[----:B------:R-:W-:Y:S02]  /*04a0*/  SHF.R.U32.HI R17, RZ, 0x5, R6 ;  /* 0x00000005ff117819 */ /* 0x000fe40000011606 */
[----:B------:R-:W-:Y:S02]  /*04b0*/  IADD3 R5, PT, PT, R4, UR7, RZ ;  /* 0x0000000704057c10 */ /* 0x000fe4000fffe0ff */
[----:B------:R-:W-:Y:S02]  /*04c0*/  SHF.R.U32.HI R21, RZ, 0x5, R4 ;  /* 0x00000005ff157819 */ /* 0x000fe40000011604 */
[----:B------:R-:W-:Y:S02]  /*04d0*/  IADD3 R18, PT, PT, R5, UR7, RZ ;  /* 0x0000000705127c10 */ /* 0x000fe4000fffe0ff */
[----:B------:R-:W-:-:S02]  /*04e0*/  LOP3.LUT R19, R6, 0x1f, RZ, 0xc0, !PT ;  /* 0x0000001f06137812 */ /* 0x000fc400078ec0ff */
[----:B------:R-:W-:Y:S02]  /*04f0*/  LEA R12, R0, R17, 0x6 ;  /* 0x00000011000c7211 */ /* 0x000fe400078e30ff */
[----:B------:R-:W-:Y:S02]  /*0500*/  SHF.R.U32.HI R23, RZ, 0x5, R5 ;  /* 0x00000005ff177819 */ /* 0x000fe40000011605 */
[----:B------:R-:W-:Y:S02]  /*0510*/  LOP3.LUT R14, R4, 0x1f, RZ, 0xc0, !PT ;  /* 0x0000001f040e7812 */ /* 0x000fe400078ec0ff */
[----:B------:R-:W-:Y:S02]  /*0520*/  LEA R15, R0, R21, 0x6 ;  /* 0x00000015000f7211 */ /* 0x000fe400078e30ff */
[----:B------:R-:W-:Y:S02]  /*0530*/  SHF.R.U32.HI R27, RZ, 0x5, R18 ;  /* 0x00000005ff1b7819 */ /* 0x000fe40000011612 */
[----:B------:R-:W-:-:S02]  /*0540*/  VIMNMX R6, PT, PT, R19, R12, !PT ;  /* 0x0000000c13067248 */ /* 0x000fc40007fe0100 */
[----:B------:R-:W-:Y:S02]  /*0550*/  LOP3.LUT R25, R5, 0x1f, RZ, 0xc0, !PT ;  /* 0x0000001f05197812 */ /* 0x000fe400078ec0ff */
[----:B------:R-:W-:Y:S02]  /*0560*/  LEA R16, R0, R23, 0x6 ;  /* 0x0000001700107211 */ /* 0x000fe400078e30ff */
[----:B------:R-:W-:Y:S02]  /*0570*/  VIMNMX R4, PT, PT, R14, R15, !PT ;  /* 0x0000000f0e047248 */ /* 0x000fe40007fe0100 */
[----:B------:R-:W-:Y:S02]  /*0580*/  LOP3.LUT R29, R18, 0x1f, RZ, 0xc0, !PT ;  /* 0x0000001f121d7812 */ /* 0x000fe400078ec0ff */
[----:B------:R-:W-:Y:S02]  /*0590*/  LEA R20, R0, R27, 0x6 ;  /* 0x0000001b00147211 */ /* 0x000fe400078e30ff */
[----:B------:R-:W-:-:S02]  /*05a0*/  ISETP.GE.AND P0, PT, R6, UR9, PT ;  /* 0x0000000906007c0c */ /* 0x000fc4000bf06270 */
[----:B------:R-:W-:Y:S02]  /*05b0*/  VIMNMX R5, PT, PT, R25, R16, !PT ;  /* 0x0000001019057248 */ /* 0x000fe40007fe0100 */
[----:B------:R-:W-:Y:S02]  /*05c0*/  ISETP.GE.AND P1, PT, R4, UR9, PT ;  /* 0x0000000904007c0c */ /* 0x000fe4000bf26270 */
[----:B------:R-:W-:Y:S02]  /*05d0*/  VIMNMX R4, PT, PT, R29, R20, !PT ;  /* 0x000000141d047248 */ /* 0x000fe40007fe0100 */
[----:B------:R-:W-:Y:S02]  /*05e0*/  ISETP.GE.AND P2, PT, R5, UR9, PT ;  /* 0x0000000905007c0c */ /* 0x000fe4000bf46270 */
[----:B------:R-:W-:-:S03]  /*05f0*/  ISETP.GE.AND P3, PT, R4, UR9, PT ;  /* 0x0000000904007c0c */ /* 0x000fc6000bf66270 */
[----:B------:R-:W0:Y:S01]  /*0600*/  @!P0 LDC.64 R4, c[0x0][0x380] ;  /* 0x0000e000ff048b82 */ /* 0x000e220000000a00 */
[----:B------:R-:W-:-:S03]  /*0610*/  @!P0 IMAD R13, R12, UR9, R19 ;  /* 0x000000090c0d8c24 */ /* 0x000fc6000f8e0213 */
[----:B------:R-:W-:-:S04]  /*0620*/  @!P1 IMAD R15, R15, UR9, R14 ;  /* 0x000000090f0f9c24 */ /* 0x000fc8000f8e020e */
[----:B------:R-:W1:Y:S08]  /*0630*/  @!P1 LDC.64 R6, c[0x0][0x380] ;  /* 0x0000e000ff069b82 */ /* 0x000e700000000a00 */
[----:B------:R-:W2:Y:S08]  /*0640*/  @!P2 LDC.64 R8, c[0x0][0x380] ;  /* 0x0000e000ff08ab82 */ /* 0x000eb00000000a00 */
[----:B------:R-:W3:Y:S01]  /*0650*/  @!P3 LDC.64 R10, c[0x0][0x380] ;  /* 0x0000e000ff0abb82 */ /* 0x000ee20000000a00 */
[----:B0-----:R-:W-:-:S04]  /*0660*/  @!P0 IMAD.WIDE.U32 R4, R13, 0x4, R4 ;  /* 0x000000040d048825 */ /* 0x001fc800078e0004 */
[----:B------:R-:W-:Y:S02]  /*0670*/  @!P2 IMAD R13, R16, UR9, R25 ;  /* 0x00000009100dac24 */ /* 0x000fe4000f8e0219 */
[----:B------:R-:W4:Y:S01]  /*0680*/  @!P0 LDG.E.CONSTANT R4, desc[UR12][R4.64] ;  /* 0x0000000c04048981 */ /* 0x000f22000c1e9900 */
[----:B-1----:R-:W-:-:S04]  /*0690*/  @!P1 IMAD.WIDE.U32 R6, R15, 0x4, R6 ;  /* 0x000000040f069825 */ /* 0x002fc800078e0006 */
[----:B------:R-:W-:Y:S02]  /*06a0*/  @!P3 IMAD R15, R20, UR9, R29 ;  /* 0x00000009140fbc24 */ /* 0x000fe4000f8e021d */
[----:B------:R0:W5:Y:S01]  /*06b0*/  @!P1 LDG.E.CONSTANT R7, desc[UR12][R6.64] ;  /* 0x0000000c06079981 */ /* 0x000162000c1e9900 */
[----:B--2---:R-:W-:-:S06]  /*06c0*/  @!P2 IMAD.WIDE.U32 R8, R13, 0x4, R8 ;  /* 0x000000040d08a825 */ /* 0x004fcc00078e0008 */
[----:B------:R-:W2:Y:S01]  /*06d0*/  @!P2 LDG.E.CONSTANT R9, desc[UR12][R8.64] ;  /* 0x0000000c0809a981 */ /* 0x000ea2000c1e9900 */
[----:B---3--:R-:W-:-:S06]  /*06e0*/  @!P3 IMAD.WIDE.U32 R10, R15, 0x4, R10 ;  /* 0x000000040f0ab825 */ /* 0x008fcc00078e000a */
[----:B------:R-:W3:Y:S01]  /*06f0*/  @!P3 LDG.E.CONSTANT R11, desc[UR12][R10.64] ;  /* 0x0000000c0a0bb981 */ /* 0x000ee2000c1e9900 */
[----:B------:R-:W1:Y:S01]  /*0700*/  S2UR UR5, SR_CgaCtaId ;  /* 0x00000000000579c3 */ /* 0x000e620000008800 */
[----:B------:R-:W-:Y:S02]  /*0710*/  UMOV UR4, 0x400 ;  /* 0x0000040000047882 */ /* 0x000fe40000000000 */
[----:B-1----:R-:W-:-:S06]  /*0720*/  ULEA UR4, UR5, UR4, 0x18 ;  /* 0x0000000405047291 */ /* 0x002fcc000f8ec0ff */
[----:B------:R-:W-:-:S04]  /*0730*/  @!P0 MOV R16, UR4 ;  /* 0x0000000400108c02 */ /* 0x000fc80008000f00 */
[----:B------:R-:W-:Y:S02]  /*0740*/  @!P0 LEA R12, R17, R16, 0x7 ;  /* 0x00000010110c8211 */ /* 0x000fe400078e38ff */
[----:B------:R-:W-:-:S04]  /*0750*/  @P0 MOV R16, UR4 ;  /* 0x0000000400100c02 */ /* 0x000fc80008000f00 */
[-C--:B------:R-:W-:Y:S02]  /*0760*/  @P0 LEA R20, R17, R16.reuse, 0x7 ;  /* 0x0000001011140211 */ /* 0x080fe400078e38ff */
[CC--:B------:R-:W-:Y:S02]  /*0770*/  @P1 LEA R13, R21.reuse, R16.reuse, 0x7 ;  /* 0x00000010150d1211 */ /* 0x0c0fe400078e38ff */
[-C--:B------:R-:W-:Y:S02]  /*0780*/  @!P1 LEA R21, R21, R16.reuse, 0x7 ;  /* 0x0000001015159211 */ /* 0x080fe400078e38ff */
[----:B0-----:R-:W-:Y:S02]  /*0790*/  @P2 LEA R6, R23, R16, 0x7 ;  /* 0x0000001017062211 */ /* 0x001fe400078e38ff */
[----:B------:R-:W-:Y:S02]  /*07a0*/  @!P0 LEA R5, R19, R12, 0x2 ;  /* 0x0000000c13058211 */ /* 0x000fe400078e10ff */
[----:B------:R-:W-:-:S02]  /*07b0*/  @!P2 LEA R22, R23, R16, 0x7 ;  /* 0x000000101716a211 */ /* 0x000fc400078e38ff */
[----:B------:R-:W-:Y:S02]  /*07c0*/  @P0 LEA R20, R19, R20, 0x2 ;  /* 0x0000001413140211 */ /* 0x000fe400078e10ff */
[CC--:B------:R-:W-:Y:S02]  /*07d0*/  @P3 LEA R10, R27.reuse, R16.reuse, 0x7 ;  /* 0x000000101b0a3211 */ /* 0x0c0fe400078e38ff */
[C---:B------:R-:W-:Y:S02]  /*07e0*/  @P1 LEA R13, R14.reuse, R13, 0x2 ;  /* 0x0000000d0e0d1211 */ /* 0x040fe400078e10ff */
[----:B------:R-:W-:Y:S02]  /*07f0*/  @!P3 LEA R16, R27, R16, 0x7 ;  /* 0x000000101b10b211 */ /* 0x000fe400078e38ff */
[----:B------:R-:W-:Y:S02]  /*0800*/  @!P1 LEA R14, R14, R21, 0x2 ;  /* 0x000000150e0e9211 */ /* 0x000fe400078e10ff */
[----:B------:R-:W-:-:S02]  /*0810*/  @P2 LEA R8, R25, R6, 0x2 ;  /* 0x0000000619082211 */ /* 0x000fc400078e10ff */
[----:B------:R-:W-:Y:S02]  /*0820*/  @!P2 LEA R22, R25, R22, 0x2 ;  /* 0x000000161916a211 */ /* 0x000fe400078e10ff */
[C---:B------:R-:W-:Y:S02]  /*0830*/  @P3 LEA R10, R29.reuse, R10, 0x2 ;  /* 0x0000000a1d0a3211 */ /* 0x040fe400078e10ff */
[----:B------:R-:W-:Y:S02]  /*0840*/  @!P3 LEA R16, R29, R16, 0x2 ;  /* 0x000000101d10b211 */ /* 0x000fe400078e10ff */
[----:B------:R-:W-:Y:S01]  /*0850*/  IADD3 R6, PT, PT, R18, UR7, RZ ;  /* 0x0000000712067c10 */ /* 0x000fe2000fffe0ff */
[----:B----4-:R0:W-:Y:S04]  /*0860*/  @!P0 STS [R5], R4 ;  /* 0x0000000405008388 */ /* 0x0101e80000000800 */
[----:B------:R0:W-:Y:S04]  /*0870*/  @P0 STS [R20], RZ ;  /* 0x000000ff14000388 */ /* 0x0001e80000000800 */
[----:B------:R0:W-:Y:S04]  /*0880*/  @P1 STS [R13], RZ ;  /* 0x000000ff0d001388 */ /* 0x0001e80000000800 */
[----:B-----5:R0:W-:Y:S04]  /*0890*/  @!P1 STS [R14], R7 ;  /* 0x000000070e009388 */ /* 0x0201e80000000800 */
[----:B------:R0:W-:Y:S04]  /*08a0*/  @P2 STS [R8], RZ ;  /* 0x000000ff08002388 */ /* 0x0001e80000000800 */
[----:B--2---:R0:W-:Y:S04]  /*08b0*/  @!P2 STS [R22], R9 ;  /* 0x000000091600a388 */ /* 0x0041e80000000800 */
[----:B------:R0:W-:Y:S04]  /*08c0*/  @P3 STS [R10], RZ ;  /* 0x000000ff0a003388 */ /* 0x0001e80000000800 */
[----:B---3--:R0:W-:Y:S01]  /*08d0*/  @!P3 STS [R16], R11 ;  /* 0x0000000b1000b388 */ /* 0x0081e20000000800 */
[----:B------:R-:W-:-:S13]  /*08e0*/  ISETP.GE.U32.AND P0, PT, R6, 0x800, PT ;  /* 0x000008000600780c */ /* 0x000fda0003f06070 */
[----:B0-----:R-:W-:Y:S05]  /*08f0*/  @!P0 BRA `(.L_x_9) ;  /* 0xfffffff800e48947 */ /* 0x001fea000383ffff */
.L_x_5:
[----:B------:R-:W-:Y:S05]  /*0900*/  BSYNC.RECONVERGENT B0 ;  /* 0x0000000000007941 */ /* 0x000fea0003800200 */
.L_x_4:
[----:B------:R-:W-:Y:S01]  /*0910*/  ISETP.GT.U32.AND P0, PT, R2, 0xfff, PT ;  /* 0x00000fff0200780c */ /* 0x000fe20003f04070 */
[----:B------:R-:W0:Y:S01]  /*0920*/  LDCU UR8, c[0x0][0x398] ;  /* 0x00007300ff0877ac */ /* 0x000e220008000800 */
[----:B------:R-:W-:Y:S01]  /*0930*/  BSSY.RECONVERGENT B0, `(.L_x_10) ;  /* 0x0000084000007945 */ /* 0x000fe20003800200 */
[----:B------:R-:W1:Y:S10]  /*0940*/  LDCU UR9, c[0x0][0x398] ;  /* 0x00007300ff0977ac */ /* 0x000e740008000800 */
[----:B------:R-:W-:Y:S05]  /*0950*/  @P0 BRA `(.L_x_11) ;  /* 0x0000000800040947 */ /* 0x000fea0003800000 */
[----:B------:R-:W2:Y:S01]  /*0960*/  I2F.U32.RP R9, UR7 ;  /* 0x0000000700097d06 */ /* 0x000ea20008209000 */
        /* <DEDUP_REMOVED lines=8> */
[----:B--2---:R-:W2:Y:S02]  /*09f0*/  MUFU.RCP R9, R9 ;  /* 0x0000000900097308 */ /* 0x004ea40000001000 */
[----:B--2---:R-:W-:-:S06]  /*0a00*/  IADD3 R4, PT, PT, R9, 0xffffffe, RZ ;  /* 0x0ffffffe09047810 */ /* 0x004fcc0007ffe0ff */
[----:B------:R2:W3:Y:S02]  /*0a10*/  F2I.FTZ.U32.TRUNC.NTZ R5, R4 ;  /* 0x0000000400057305 */ /* 0x0004e4000021f000 */
[----:B--2---:R-:W-:Y:S02]  /*0a20*/  HFMA2 R4, -RZ, RZ, 0, 0 ;  /* 0x00000000ff047431 */ /* 0x004fe400000001ff */
[----:B---3--:R-:W-:-:S04]  /*0a30*/  IMAD R11, R11, R5, RZ ;  /* 0x000000050b0b7224 */ /* 0x008fc800078e02ff */
[----:B------:R-:W-:-:S06]  /*0a40*/  IMAD.HI.U32 R11, R5, R11, R4 ;  /* 0x0000000b050b7227 */ /* 0x000fcc00078e0004 */
[----:B------:R-:W-:-:S05]  /*0a50*/  IMAD.HI.U32 R4, R11, R6, RZ ;  /* 0x000000060b047227 */ /* 0x000fca00078e00ff */
[----:B------:R-:W-:-:S05]  /*0a60*/  IADD3 R5, PT, PT, -R4, RZ, RZ ;  /* 0x000000ff04057210 */ /* 0x000fca0007ffe1ff */
[----:B------:R-:W-:-:S05]  /*0a70*/  IMAD R6, R5, UR7, R6 ;  /* 0x0000000705067c24 */ /* 0x000fca000f8e0206 */
[----:B------:R-:W-:-:S13]  /*0a80*/  ISETP.GE.U32.AND P0, PT, R6, UR7, PT ;  /* 0x0000000706007c0c */ /* 0x000fda000bf06070 */
[----:B------:R-:W-:Y:S02]  /*0a90*/  @P0 IADD3 R6, PT, PT, R6, -UR7, RZ ;  /* 0x8000000706060c10 */ /* 0x000fe4000fffe0ff */
[----:B------:R-:W-:Y:S02]  /*0aa0*/  @P0 IADD3 R4, PT, PT, R4, 0x1, RZ ;  /* 0x0000000104040810 */ /* 0x000fe40007ffe0ff */
[----:B------:R-:W-:Y:S02]  /*0ab0*/  ISETP.GE.U32.AND P1, PT, R6, UR7, PT ;  /* 0x0000000706007c0c */ /* 0x000fe4000bf26070 */
[----:B------:R-:W-:-:S11]  /*0ac0*/  MOV R6, R2 ;  /* 0x0000000200067202 */ /* 0x000fd60000000f00 */
        /* <DEDUP_REMOVED lines=11> */
.L_x_14:
[----:B------:R-:W-:Y:S02]  /*0b80*/  LOP3.LUT R12, R6, 0x7f, RZ, 0xc0, !PT ;  /* 0x0000007f060c7812 */ /* 0x000fe400078ec0ff */
[----:B------:R-:W-:Y:S02]  /*0b90*/  SHF.R.U32.HI R10, RZ, 0x7, R6 ;  /* 0x00000007ff0a7819 */ /* 0x000fe40000011606 */
[----:B------:R-:W-:-:S04]  /*0ba0*/  IADD3 R9, PT, PT, R12, UR6, RZ ;  /* 0x000000060c097c10 */ /* 0x000fc8000fffe0ff */
[----:B------:R-:W-:-:S04]  /*0bb0*/  VIMNMX R4, PT, PT, R10, R9, !PT ;  /* 0x000000090a047248 */ /* 0x000fc80007fe0100 */
[----:B0-----:R-:W-:-:S13]  /*0bc0*/  ISETP.GE.AND P0, PT, R4, UR8, PT ;  /* 0x0000000804007c0c */ /* 0x001fda000bf06270 */
[----:B------:R-:W0:Y:S01]  /*0bd0*/  @!P0 LDC.64 R4, c[0x0][0x388] ;  /* 0x0000e200ff048b82 */ /* 0x000e220000000a00 */
[----:B------:R-:W-:-:S04]  /*0be0*/  @!P0 IMAD R9, R10, UR8, R9 ;  /* 0x000000080a098c24 */ /* 0x000fc8000f8e0209 */
[----:B0-----:R-:W-:-:S06]  /*0bf0*/  @!P0 IMAD.WIDE R4, R9, 0x4, R4 ;  /* 0x0000000409048825 */ /* 0x001fcc00078e0204 */
[----:B------:R-:W2:Y:S01]  /*0c00*/  @!P0 LDG.E.CONSTANT R4, desc[UR12][R4.64] ;  /* 0x0000000c04048981 */ /* 0x000ea2000c1e9900 */
[----:B------:R-:W0:Y:S01]  /*0c10*/  S2UR UR5, SR_CgaCtaId ;  /* 0x00000000000579c3 */ /* 0x000e220000008800 */
[----:B------:R-:W-:Y:S01]  /*0c20*/  UMOV UR4, 0x400 ;  /* 0x0000040000047882 */ /* 0x000fe20000000000 */
[----:B------:R-:W-:Y:S01]  /*0c30*/  IADD3 R8, PT, PT, R8, 0x1, RZ ;  /* 0x0000000108087810 */ /* 0x000fe20007ffe0ff */
[----:B------:R-:W-:Y:S01]  /*0c40*/  UIADD3 UR4, UPT, UPT, UR4, 0x4000, URZ ;  /* 0x0000400004047890 */ /* 0x000fe2000fffe0ff */
[----:B------:R-:W-:-:S03]  /*0c50*/  IADD3 R6, PT, PT, R6, UR7, RZ ;  /* 0x0000000706067c10 */ /* 0x000fc6000fffe0ff */
[----:B0-----:R-:W-:-:S06]  /*0c60*/  ULEA UR4, UR5, UR4, 0x18 ;  /* 0x0000000405047291 */ /* 0x001fcc000f8ec0ff */
[----:B------:R-:W-:-:S04]  /*0c70*/  LEA R9, R10, UR4, 0x9 ;  /* 0x000000040a097c11 */ /* 0x000fc8000f8e48ff */
[----:B------:R-:W-:-:S05]  /*0c80*/  LEA R9, R12, R9, 0x2 ;  /* 0x000000090c097211 */ /* 0x000fca00078e10ff */
[----:B------:R3:W-:Y:S04]  /*0c90*/  @P0 STS [R9], RZ ;  /* 0x000000ff09000388 */ /* 0x0007e80000000800 */
[----:B--2---:R3:W-:Y:S01]  /*0ca0*/  @!P0 STS [R9], R4 ;  /* 0x0000000409008388 */ /* 0x0047e20000000800 */
[----:B------:R-:W-:-:S13]  /*0cb0*/  ISETP.NE.AND P0, PT, R8, R7, PT ;  /* 0x000000070800720c */ /* 0x000fda0003f05270 */
[----:B---3--:R-:W-:Y:S05]  /*0cc0*/  @P0 BRA `(.L_x_14) ;  /* 0xfffffffc00ac0947 */ /* 0x008fea000383ffff */
.L_x_13:
[----:B01----:R-:W-:Y:S05]  /*0cd0*/  BSYNC.RECONVERGENT B1 ;  /* 0x0000000000017941 */ /* 0x003fea0003800200 */
.L_x_12:
[----:B------:R-:W-:Y:S05]  /*0ce0*/  @!P1 BRA `(.L_x_11) ;  /* 0x0000000400209947 */ /* 0x000fea0003800000 */
.L_x_15:
[C---:B------:R-:W-:Y:S02]  /*0cf0*/  IADD3 R4, PT, PT, R6.reuse, UR7, RZ ;  /* 0x0000000706047c10 */ /* 0x040fe4000fffe0ff */
[----:B------:R-:W-:Y:S02]  /*0d00*/  LOP3.LUT R16, R6, 0x7f, RZ, 0xc0, !PT ;  /* 0x0000007f06107812 */ /* 0x000fe400078ec0ff */
[C---:B------:R-:W-:Y:S02]  /*0d10*/  IADD3 R5, PT, PT, R4.reuse, UR7, RZ ;  /* 0x0000000704057c10 */ /* 0x040fe4000fffe0ff */
[----:B------:R-:W-:Y:S02]  /*0d20*/  LOP3.LUT R19, R4, 0x7f, RZ, 0xc0, !PT ;  /* 0x0000007f04137812 */ /* 0x000fe400078ec0ff */
[----:B------:R-:W-:Y:S02]  /*0d30*/  IADD3 R20, PT, PT, R5, UR7, RZ ;  /* 0x0000000705147c10 */ /* 0x000fe4000fffe0ff */
[----:B------:R-:W-:-:S02]  /*0d40*/  SHF.R.U32.HI R14, RZ, 0x7, R6 ;  /* 0x00000007ff0e7819 */ /* 0x000fc40000011606 */
[----:B------:R-:W-:Y:S02]  /*0d50*/  IADD3 R13, PT, PT, R16, UR6, RZ ;  /* 0x00000006100d7c10 */ /* 0x000fe4000fffe0ff */
[----:B------:R-:W-:Y:S02]  /*0d60*/  LOP3.LUT R21, R5, 0x7f, RZ, 0xc0, !PT ;  /* 0x0000007f05157812 */ /* 0x000fe400078ec0ff */
[----:B------:R-:W-:Y:S02]  /*0d70*/  SHF.R.U32.HI R17, RZ, 0x7, R4 ;  /* 0x00000007ff117819 */ /* 0x000fe40000011604 */
[----:B------:R-:W-:Y:S02]  /*0d80*/  IADD3 R12, PT, PT, R19, UR6, RZ ;  /* 0x00000006130c7c10 */ /* 0x000fe4000fffe0ff */
[----:B------:R-:W-:Y:S02]  /*0d90*/  LOP3.LUT R25, R20, 0x7f, RZ, 0xc0, !PT ;  /* 0x0000007f14197812 */ /* 0x000fe400078ec0ff */
[----:B------:R-:W-:-:S02]  /*0da0*/  VIMNMX R6, PT, PT, R14, R13, !PT ;  /* 0x0000000d0e067248 */ /* 0x000fc40007fe0100 */
[----:B------:R-:W-:Y:S02]  /*0db0*/  SHF.R.U32.HI R18, RZ, 0x7, R5 ;  /* 0x00000007ff127819 */ /* 0x000fe40000011605 */
[----:B------:R-:W-:Y:S02]  /*0dc0*/  IADD3 R23, PT, PT, R21, UR6, RZ ;  /* 0x0000000615177c10 */ /* 0x000fe4000fffe0ff */
[----:B------:R-:W-:Y:S02]  /*0dd0*/  VIMNMX R4, PT, PT, R17, R12, !PT ;  /* 0x0000000c11047248 */ /* 0x000fe40007fe0100 */
[----:B------:R-:W-:Y:S02]  /*0de0*/  SHF.R.U32.HI R22, RZ, 0x7, R20 ;  /* 0x00000007ff167819 */ /* 0x000fe40000011614 */
[----:B------:R-:W-:Y:S02]  /*0df0*/  IADD3 R27, PT, PT, R25, UR6, RZ ;  /* 0x00000006191b7c10 */ /* 0x000fe4000fffe0ff */
        /* <DEDUP_REMOVED lines=12> */
[----:B0-----:R-:W-:-:S04]  /*0ec0*/  @!P0 IMAD.WIDE R4, R13, 0x4, R4 ;  /* 0x000000040d048825 */ /* 0x001fc800078e0204 */
[----:B------:R-:W-:Y:S02]  /*0ed0*/  @!P2 IMAD R13, R18, UR9, R23 ;  /* 0x00000009120dac24 */ /* 0x000fe4000f8e0217 */
[----:B------:R0:W4:Y:S01]  /*0ee0*/  @!P0 LDG.E.CONSTANT R4, desc[UR12][R4.64] ;  /* 0x0000000c04048981 */ /* 0x000122000c1e9900 */
[----:B-1----:R-:W-:-:S04]  /*0ef0*/  @!P1 IMAD.WIDE R6, R15, 0x4, R6 ;  /* 0x000000040f069825 */ /* 0x002fc800078e0206 */
[----:B------:R-:W-:Y:S01]  /*0f00*/  @!P3 IMAD R15, R22, UR9, R27 ;  /* 0x00000009160fbc24 */ /* 0x000fe2000f8e021b */
[----:B------:R1:W5:Y:S01]  /*0f10*/  @!P1 LDG.E.CONSTANT R12, desc[UR12][R6.64] ;  /* 0x0000000c060c9981 */ /* 0x000362000c1e9900 */
[----:B--2---:R-:W-:-:S06]  /*0f20*/  @!P2 IMAD.WIDE R8, R13, 0x4, R8 ;  /* 0x000000040d08a825 */ /* 0x004fcc00078e0208 */
[----:B------:R-:W2:Y:S01]  /*0f30*/  @!P2 LDG.E.CONSTANT R9, desc[UR12][R8.64] ;  /* 0x0000000c0809a981 */ /* 0x000ea2000c1e9900 */
[----:B---3--:R-:W-:-:S06]  /*0f40*/  @!P3 IMAD.WIDE R10, R15, 0x4, R10 ;  /* 0x000000040f0ab825 */ /* 0x008fcc00078e020a */
[----:B------:R-:W3:Y:S01]  /*0f50*/  @!P3 LDG.E.CONSTANT R11, desc[UR12][R10.64] ;  /* 0x0000000c0a0bb981 */ /* 0x000ee2000c1e9900 */
[----:B------:R-:W0:Y:S01]  /*0f60*/  S2UR UR5, SR_CgaCtaId ;  /* 0x00000000000579c3 */ /* 0x000e220000008800 */
[----:B------:R-:W-:Y:S02]  /*0f70*/  UMOV UR4, 0x400 ;  /* 0x0000040000047882 */ /* 0x000fe40000000000 */
[----:B------:R-:W-:-:S04]  /*0f80*/  UIADD3 UR4, UPT, UPT, UR4, 0x4000, URZ ;  /* 0x0000400004047890 */ /* 0x000fc8000fffe0ff */
[----:B0-----:R-:W-:-:S06]  /*0f90*/  ULEA UR4, UR5, UR4, 0x18 ;  /* 0x0000000405047291 */ /* 0x001fcc000f8ec0ff */
[----:B------:R-:W-:-:S04]  /*0fa0*/  @!P0 MOV R13, UR4 ;  /* 0x00000004000d8c02 */ /* 0x000fc80008000f00 */
[----:B------:R-:W-:Y:S02]  /*0fb0*/  @!P0 LEA R5, R14, R13, 0x9 ;  /* 0x0000000d0e058211 */ /* 0x000fe400078e48ff */
[----:B------:R-:W-:-:S04]  /*0fc0*/  @P0 MOV R13, UR4 ;  /* 0x00000004000d0c02 */ /* 0x000fc80008000f00 */
[-C--:B------:R-:W-:Y:S02]  /*0fd0*/  @P0 LEA R15, R14, R13.reuse, 0x9 ;  /* 0x0000000d0e0f0211 */ /* 0x080fe400078e48ff */
[CC--:B------:R-:W-:Y:S02]  /*0fe0*/  @P1 LEA R6, R17.reuse, R13.reuse, 0x9 ;  /* 0x0000000d11061211 */ /* 0x0c0fe400078e48ff */
[-C--:B------:R-:W-:Y:S02]  /*0ff0*/  @!P1 LEA R14, R17, R13.reuse, 0x9 ;  /* 0x0000000d110e9211 */ /* 0x080fe400078e48ff */
[----:B------:R-:W-:Y:S02]  /*1000*/  @P2 LEA R8, R18, R13, 0x9 ;  /* 0x0000000d12082211 */ /* 0x000fe400078e48ff */
        /* <DEDUP_REMOVED lines=11> */
[----:B-1----:R-:W-:Y:S01]  /*10c0*/  IADD3 R6, PT, PT, R20, UR7, RZ ;  /* 0x0000000714067c10 */ /* 0x002fe2000fffe0ff */
        /* <DEDUP_REMOVED lines=9> */
[----:B----4-:R-:W-:Y:S05]  /*1160*/  @!P0 BRA `(.L_x_15) ;  /* 0xfffffff800e08947 */ /* 0x010fea000383ffff */
.L_x_11:
[----:B01----:R-:W-:Y:S05]  /*1170*/  BSYNC.RECONVERGENT B0 ;  /* 0x0000000000007941 */ /* 0x003fea0003800200 */
.L_x_10:
[----:B------:R-:W0:Y:S01]  /*1180*/  LDCU UR4, c[0x0][0x398] ;  /* 0x00007300ff0477ac */ /* 0x000e220008000800 */
[----:B------:R-:W-:Y:S01]  /*1190*/  HFMA2 R83, -RZ, RZ, 0, 0 ;  /* 0x00000000ff537431 */ /* 0x000fe200000001ff */
[----:B------:R-:W-:Y:S01]  /*11a0*/  CS2R R68, SRZ ;  /* 0x0000000000447805 */ /* 0x000fe2000001ff00 */
[----:B------:R-:W-:Y:S01]  /*11b0*/  HFMA2 R81, -RZ, RZ, 0, 0 ;  /* 0x00000000ff517431 */ /* 0x000fe200000001ff */
[----:B------:R-:W-:Y:S01]  /*11c0*/  MOV R79, RZ ;  /* 0x000000ff004f7202 */ /* 0x000fe20000000f00 */
[----:B------:R-:W-:Y:S01]  /*11d0*/  HFMA2 R91, -RZ, RZ, 0, 0 ;  /* 0x00000000ff5b7431 */ /* 0x000fe200000001ff */
[----:B------:R-:W-:Y:S01]  /*11e0*/  CS2R R72, SRZ ;  /* 0x0000000000487805 */ /* 0x000fe2000001ff00 */
[----:B------:R-:W-:Y:S01]  /*11f0*/  HFMA2 R55, -RZ, RZ, 0, 0 ;  /* 0x00000000ff377431 */ /* 0x000fe200000001ff */
[----:B------:R-:W-:Y:S01]  /*1200*/  MOV R93, RZ ;  /* 0x000000ff005d7202 */ /* 0x000fe20000000f00 */
[----:B------:R-:W-:Y:S01]  /*1210*/  HFMA2 R41, -RZ, RZ, 0, 0 ;  /* 0x00000000ff297431 */ /* 0x000fe200000001ff */
[----:B------:R-:W-:Y:S01]  /*1220*/  MOV R89, RZ ;  /* 0x000000ff00597202 */ /* 0x000fe20000000f00 */
[----:B------:R-:W-:Y:S01]  /*1230*/  HFMA2 R45, -RZ, RZ, 0, 0 ;  /* 0x00000000ff2d7431 */ /* 0x000fe200000001ff */
[----:B------:R-:W-:Y:S01]  /*1240*/  CS2R R52, SRZ ;  /* 0x0000000000347805 */ /* 0x000fe2000001ff00 */
[----:B------:R-:W-:Y:S01]  /*1250*/  HFMA2 R61, -RZ, RZ, 0, 0 ;  /* 0x00000000ff3d7431 */ /* 0x000fe200000001ff */
[----:B------:R-:W-:Y:S01]  /*1260*/  CS2R R48, SRZ ;  /* 0x0000000000307805 */ /* 0x000fe2000001ff00 */
[----:B------:R-:W-:Y:S01]  /*1270*/  HFMA2 R85, -RZ, RZ, 0, 0 ;  /* 0x00000000ff557431 */ /* 0x000fe200000001ff */
[----:B------:R-:W-:Y:S01]  /*1280*/  MOV R51, RZ ;  /* 0x000000ff00337202 */ /* 0x000fe20000000f00 */
[----:B------:R-:W-:Y:S01]  /*1290*/  HFMA2 R70, -RZ, RZ, 0, 0 ;  /* 0x00000000ff467431 */ /* 0x000fe200000001ff */
[----:B0-----:R-:W-:Y:S01]  /*12a0*/  UISETP.GE.AND UP0, UPT, UR4, 0x1, UPT ;  /* 0x000000010400788c */ /* 0x001fe2000bf06270 */
[----:B------:R-:W-:-:S02]  /*12b0*/  CS2R R10, SRZ ;  /* 0x00000000000a7805 */ /* 0x000fc4000001ff00 */
[----:B------:R-:W-:Y:S02]  /*12c0*/  CS2R R36, SRZ ;  /* 0x0000000000247805 */ /* 0x000fe4000001ff00 */
[----:B------:R-:W-:Y:S02]  /*12d0*/  MOV R43, RZ ;  /* 0x000000ff002b7202 */ /* 0x000fe40000000f00 */
[----:B------:R-:W-:Y:S02]  /*12e0*/  CS2R R32, SRZ ;  /* 0x0000000000207805 */ /* 0x000fe4000001ff00 */
[----:B------:R-:W-:Y:S02]  /*12f0*/  MOV R47, RZ ;  /* 0x000000ff002f7202 */ /* 0x000fe40000000f00 */
[----:B------:R-:W-:Y:S02]  /*1300*/  MOV R67, RZ ;  /* 0x000000ff00437202 */ /* 0x000fe40000000f00 */
[----:B------:R-:W-:-:S02]  /*1310*/  MOV R87, RZ ;  /* 0x000000ff00577202 */ /* 0x000fc40000000f00 */
[----:B------:R-:W-:Y:S01]  /*1320*/  MOV R74, RZ ;  /* 0x000000ff004a7202 */ /* 0x000fe20000000f00 */
[----:B------:R-:W-:Y:S06]  /*1330*/  BAR.SYNC.DEFER_BLOCKING 0x0 ;  /* 0x0000000000007b1d */ /* 0x000fec0000010000 */
[----:B------:R-:W-:Y:S05]  /*1340*/  BRA.U !UP0, `(.L_x_16) ;  /* 0x0000005d08487547 */ /* 0x000fea000b800000 */
[----:B------:R-:W0:Y:S01]  /*1350*/  I2F.U32.RP R7, UR7 ;  /* 0x0000000700077d06 */ /* 0x000e220008209000 */
[----:B------:R-:W-:Y:S01]  /*1360*/  IADD3 R9, PT, PT, R2, UR7, RZ ;  /* 0x0000000702097c10 */ /* 0x000fe2000fffe0ff */
[----:B------:R-:W-:Y:S01]  /*1370*/  UMOV UR4, URZ ;  /* 0x000000ff00047c82 */ /* 0x000fe20008000000 */
[----:B------:R-:W-:Y:S01]  /*1380*/  IADD3 R13, PT, PT, RZ, -UR7, RZ ;  /* 0x80000007ff0d7c10 */ /* 0x000fe2000fffe0ff */
[----:B------:R-:W-:Y:S01]  /*1390*/  UMOV UR5, URZ ;  /* 0x000000ff00057c82 */ /* 0x000fe20008000000 */
[C---:B------:R-:W-:Y:S02]  /*13a0*/  ISETP.GE.U32.AND P0, PT, R9.reuse, 0x800, PT ;  /* 0x000008000900780c */ /* 0x040fe40003f06070 */
[C---:B------:R-:W-:Y:S02]  /*13b0*/  ISETP.GE.U32.AND P1, PT, R9.reuse, 0x1000, PT ;  /* 0x000010000900780c */ /* 0x040fe40003f26070 */
[C---:B------:R-:W-:Y:S02]  /*13c0*/  VIMNMX.U32 R6, PT, PT, R9.reuse, 0x800, !PT ;  /* 0x0000080009067848 */ /* 0x040fe40007fe0000 */
[----:B------:R-:W-:-:S02]  /*13d0*/  VIMNMX.U32 R8, PT, PT, R9, 0x1000, !PT ;  /* 0x0000100009087848 */ /* 0x000fc40007fe0000 */
[----:B------:R-:W-:Y:S01]  /*13e0*/  SEL R12, RZ, 0x1, P1 ;  /* 0x00000001ff0c7807 */ /* 0x000fe20000800000 */
[----:B0-----:R-:W0:Y:S01]  /*13f0*/  MUFU.RCP R7, R7 ;  /* 0x0000000700077308 */ /* 0x001e220000001000 */
[----:B------:R-:W-:Y:S02]  /*1400*/  MOV R68, RZ ;  /* 0x000000ff00447202 */ /* 0x000fe40000000f00 */
[-C--:B------:R-:W-:Y:S02]  /*1410*/  IADD3 R8, PT, PT, R8, -R9.reuse, -R12 ;  /* 0x8000000908087210 */ /* 0x080fe40007ffe80c */
[----:B0-----:R-:W-:Y:S02]  /*1420*/  IADD3 R4, PT, PT, R7, 0xffffffe, RZ ;  /* 0x0ffffffe07047810 */ /* 0x001fe40007ffe0ff */
[----:B------:R-:W-:Y:S02]  /*1430*/  SEL R7, RZ, 0x1, P0 ;  /* 0x00000001ff077807 */ /* 0x000fe40000000000 */
[----:B------:R0:W1:Y:S02]  /*1440*/  F2I.FTZ.U32.TRUNC.NTZ R5, R4 ;  /* 0x0000000400057305 */ /* 0x000064000021f000 */
[----:B------:R-:W-:-:S02]  /*1450*/  IADD3 R6, PT, PT, R6, -R9, -R7 ;  /* 0x8000000906067210 */ /* 0x000fc40007ffe807 */
[----:B0-----:R-:W-:Y:S01]  /*1460*/  MOV R4, RZ ;  /* 0x000000ff00047202 */ /* 0x001fe20000000f00 */
[----:B-1----:R-:W-:-:S04]  /*1470*/  IMAD R13, R13, R5, RZ ;  /* 0x000000050d0d7224 */ /* 0x002fc800078e02ff */
[----:B------:R-:W-:-:S06]  /*1480*/  IMAD.HI.U32 R13, R5, R13, R4 ;  /* 0x0000000d050d7227 */ /* 0x000fcc00078e0004 */
[----:B------:R-:W-:-:S04]  /*1490*/  IMAD.HI.U32 R4, R13, R6, RZ ;  /* 0x000000060d047227 */ /* 0x000fc800078e00ff */
[----:B------:R-:W-:Y:S01]  /*14a0*/  IMAD.HI.U32 R14, R13, R8, RZ ;  /* 0x000000080d0e7227 */ /* 0x000fe200078e00ff */
[----:B------:R-:W-:-:S04]  /*14b0*/  IADD3 R5, PT, PT, -R4, RZ, RZ ;  /* 0x000000ff04057210 */ /* 0x000fc80007ffe1ff */
[----:B------:R-:W-:Y:S01]  /*14c0*/  IADD3 R13, PT, PT, -R14, RZ, RZ ;  /* 0x000000ff0e0d7210 */ /* 0x000fe20007ffe1ff */
[----:B------:R-:W-:-:S04]  /*14d0*/  IMAD R5, R5, UR7, R6 ;  /* 0x0000000705057c24 */ /* 0x000fc8000f8e0206 */
[----:B------:R-:W-:Y:S01]  /*14e0*/  IMAD R8, R13, UR7, R8 ;  /* 0x000000070d087c24 */ /* 0x000fe2000f8e0208 */
[----:B------:R-:W-:-:S04]  /*14f0*/  ISETP.GE.U32.AND P0, PT, R5, UR7, PT ;  /* 0x0000000705007c0c */ /* 0x000fc8000bf06070 */
[----:B------:R-:W-:-:S09]  /*1500*/  ISETP.GE.U32.AND P2, PT, R8, UR7, PT ;  /* 0x0000000708007c0c */ /* 0x000fd2000bf46070 */
[----:B------:R-:W-:Y:S02]  /*1510*/  @P0 IADD3 R5, PT, PT, R5, -UR7, RZ ;  /* 0x8000000705050c10 */ /* 0x000fe4000fffe0ff */
[----:B------:R-:W-:Y:S02]  /*1520*/  @P0 IADD3 R4, PT, PT, R4, 0x1, RZ ;  /* 0x0000000104040810 */ /* 0x000fe40007ffe0ff */
[----:B------:R-:W-:Y:S02]  /*1530*/  @P2 IADD3 R8, PT, PT, R8, -UR7, RZ ;  /* 0x8000000708082c10 */ /* 0x000fe4000fffe0ff */
[----:B------:R-:W-:Y:S02]  /*1540*/  ISETP.GE.U32.AND P1, PT, R5, UR7, PT ;  /* 0x0000000705007c0c */ /* 0x000fe4000bf26070 */
[----:B------:R-:W-:Y:S02]  /*1550*/  ISETP.GE.U32.AND P3, PT, R8, UR7, PT ;  /* 0x0000000708007c0c */ /* 0x000fe4000bf66070 */
[----:B------:R-:W-:-:S02]  /*1560*/  @P2 IADD3 R14, PT, PT, R14, 0x1, RZ ;  /* 0x000000010e0e2810 */ /* 0x000fc40007ffe0ff */
[----:B------:R-:W-:Y:S02]  /*1570*/  ISETP.NE.U32.AND P0, PT, RZ, UR7, PT ;  /* 0x00000007ff007c0c */ /* 0x000fe4000bf05070 */
[----:B------:R-:W-:Y:S02]  /*1580*/  LOP3.LUT R5, RZ, UR7, RZ, 0x33, !PT ;  /* 0x00000007ff057c12 */ /* 0x000fe4000f8e33ff */
[----:B------:R-:W-:-:S03]  /*1590*/  LOP3.LUT R8, R2, 0x7f, RZ, 0xc0, !PT ;  /* 0x0000007f02087812 */ /* 0x000fc600078ec0ff */
[----:B------:R-:W-:Y:S02]  /*15a0*/  @P1 IADD3 R4, PT, PT, R4, 0x1, RZ ;  /* 0x0000000104041810 */ /* 0x000fe40007ffe0ff */
[----:B------:R-:W-:Y:S02]  /*15b0*/  @P3 IADD3 R14, PT, PT, R14, 0x1, RZ ;  /* 0x000000010e0e3810 */ /* 0x000fe40007ffe0ff */
[----:B------:R-:W-:Y:S02]  /*15c0*/  SEL R6, R5, R4, !P0 ;  /* 0x0000000405067207 */ /* 0x000fe40004000000 */
[----:B------:R-:W-:Y:S02]  /*15d0*/  IADD3 R4, PT, PT, R9, UR7, RZ ;  /* 0x0000000709047c10 */ /* 0x000fe4000fffe0ff */
[----:B------:R-:W-:Y:S02]  /*15e0*/  SEL R5, R5, R14, !P0 ;  /* 0x0000000e05057207 */ /* 0x000fe40004000000 */
[----:B------:R-:W-:-:S02]  /*15f0*/  LOP3.LUT R9, R9, 0x7f, RZ, 0xc0, !PT ;  /* 0x0000007f09097812 */ /* 0x000fc400078ec0ff */
[----:B------:R-:W-:Y:S02]  /*1600*/  LOP3.LUT R4, R4, 0x7f, RZ, 0xc0, !PT ;  /* 0x0000007f04047812 */ /* 0x000fe400078ec0ff */
[----:B------:R-:W-:Y:S02]  /*1610*/  IADD3 R6, PT, PT, R7, R6, RZ ;  /* 0x0000000607067210 */ /* 0x000fe40007ffe0ff */
[----:B------:R-:W-:Y:S02]  /*1620*/  IADD3 R7, PT, PT, R12, R5, RZ ;  /* 0x000000050c077210 */ /* 0x000fe40007ffe0ff */
[----:B------:R-:W-:Y:S02]  /*1630*/  IADD3 R8, PT, PT, R8, UR6, RZ ;  /* 0x0000000608087c10 */ /* 0x000fe4000fffe0ff */
[----:B------:R-:W-:Y:S02]  /*1640*/  IADD3 R9, PT, PT, R9, UR6, RZ ;  /* 0x0000000609097c10 */ /* 0x000fe4000fffe0ff */
[----:B------:R-:W-:-:S07]  /*1650*/  IADD3 R5, PT, PT, R4, UR6, RZ ;  /* 0x0000000604057c10 */ /* 0x000fce000fffe0ff */
.L_x_27:
[----:B------:R-:W0:Y:S01]  /*1660*/  LDCU UR8, c[0x0][0x398] ;  /* 0x00007300ff0877ac */ /* 0x000e220008000800 */
[----:B------:R-:W-:Y:S02]  /*1670*/  UIADD3 UR4, UPT, UPT, UR4, 0x1, URZ ;  /* 0x0000000104047890 */ /* 0x000fe4000fffe0ff */
[----:B------:R-:W-:Y:S02]  /*1680*/  ULOP3.LUT UR15, UR5, 0x1, URZ, 0x3c, !UPT ;  /* 0x00000001050f7892 */ /* 0x000fe4000f8e3cff */
[----:B0-----:R-:W-:-:S04]  /*1690*/  UIADD3 UR8, UPT, UPT, UR8, 0x1f, URZ ;  /* 0x0000001f08087890 */ /* 0x001fc8000fffe0ff */
[----:B------:R-:W-:-:S04]  /*16a0*/  USHF.R.S32.HI UR9, URZ, 0x1f, UR8 ;  /* 0x0000001fff097899 */ /* 0x000fc80008011408 */
[----:B------:R-:W-:-:S04]  /*16b0*/  ULEA.HI UR9, UR9, UR8, URZ, 0x5 ;  /* 0x0000000809097291 */ /* 0x000fc8000f8f28ff */
[----:B------:R-:W-:-:S04]  /*16c0*/  USHF.R.S32.HI UR9, URZ, 0x5, UR9 ;  /* 0x00000005ff097899 */ /* 0x000fc80008011409 */
[----:B------:R-:W-:-:S04]  /*16d0*/  UISETP.LT.AND UP0, UPT, UR9, 0x1, UPT ;  /* 0x000000010900788c */ /* 0x000fc8000bf01270 */
[----:B------:R-:W-:Y:S02]  /*16e0*/  USEL UR8, UR9, 0x1, !UP0 ;  /* 0x0000000109087887 */ /* 0x000fe4000c000000 */
[----:B------:R-:W-:Y:S02]  /*16f0*/  UISETP.GE.AND UP0, UPT, UR4, UR9, UPT ;  /* 0x000000090400728c */ /* 0x000fe4000bf06270 */
[----:B------:R-:W-:-:S07]  /*1700*/  UISETP.NE.AND UP1, UPT, UR4, UR8, UPT ;  /* 0x000000080400728c */ /* 0x000fce000bf25270 */
[----:B------:R-:W-:Y:S05]  /*1710*/  BRA.U UP0, `(.L_x_17) ;  /* 0x0000001100647547 */ /* 0x000fea000b800000 */
[----:B------:R-:W-:Y:S01]  /*1720*/  ISETP.GT.U32.AND P0, PT, R2, 0x7ff, PT ;  /* 0x000007ff0200780c */ /* 0x000fe20003f04070 */
[----:B------:R-:W0:Y:S01]  /*1730*/  LDCU UR11, c[0x0][0x398] ;  /* 0x00007300ff0b77ac */ /* 0x000e220008000800 */
[----:B------:R-:W-:Y:S01]  /*1740*/  BSSY.RECONVERGENT B0, `(.L_x_18) ;  /* 0x0000090000007945 */ /* 0x000fe20003800200 */
[----:B------:R-:W-:-:S10]  /*1750*/  USHF.L.U32 UR10, UR4, 0x5, URZ ;  /* 0x00000005040a7899 */ /* 0x000fd400080006ff */
[----:B------:R-:W-:Y:S05]  /*1760*/  @P0 BRA `(.L_x_19) ;  /* 0x0000000800340947 */ /* 0x000fea0003800000 */
[----:B------:R-:W1:Y:S01]  /*1770*/  S2UR UR9, SR_CgaCtaId ;  /* 0x00000000000979c3 */ /* 0x000e620000008800 */
[----:B------:R-:W-:Y:S01]  /*1780*/  LOP3.LUT R16, R6, 0x3, RZ, 0xc0, !PT ;  /* 0x0000000306107812 */ /* 0x000fe200078ec0ff */
[----:B------:R-:W-:Y:S01]  /*1790*/  UMOV UR8, 0x400 ;  /* 0x0000040000087882 */ /* 0x000fe20000000000 */
[----:B------:R-:W-:Y:S01]  /*17a0*/  MOV R4, UR15 ;  /* 0x0000000f00047c02 */ /* 0x000fe20008000f00 */
[----:B------:R-:W-:Y:S01]  /*17b0*/  BSSY.RECONVERGENT B1, `(.L_x_20) ;  /* 0x000003e000017945 */ /* 0x000fe20003800200 */
[----:B------:R-:W-:Y:S02]  /*17c0*/  ISETP.NE.AND P0, PT, R16, 0x3, PT ;  /* 0x000000031000780c */ /* 0x000fe40003f05270 */
[----:B------:R-:W-:Y:S01]  /*17d0*/  MOV R23, R2 ;  /* 0x0000000200177202 */ /* 0x000fe20000000f00 */
[----:B-1----:R-:W-:-:S06]  /*17e0*/  ULEA UR8, UR9, UR8, 0x18 ;  /* 0x0000000809087291 */ /* 0x002fcc000f8ec0ff */
[----:B------:R-:W-:-:S04]  /*17f0*/  LEA R4, R4, UR8, 0xd ;  /* 0x0000000804047c11 */ /* 0x000fc8000f8e68ff */
[----:B------:R-:W-:Y:S05]  /*1800*/  @!P0 BRA `(.L_x_21) ;  /* 0x0000000000e08947 */ /* 0x000fea0003800000 */
[----:B------:R-:W1:Y:S01]  /*1810*/  LDC R17, c[0x0][0x398] ;  /* 0x0000e600ff117b82 */ /* 0x000e620000000800 */
[----:B------:R-:W-:Y:S02]  /*1820*/  LOP3.LUT R12, R2, 0x1f, RZ, 0xc0, !PT ;  /* 0x0000001f020c7812 */ /* 0x000fe400078ec0ff */
[----:B------:R-:W-:Y:S02]  /*1830*/  SHF.R.U32.HI R19, RZ, 0x5, R2 ;  /* 0x00000005ff137819 */ /* 0x000fe40000011602 */
[----:B------:R-:W-:Y:S02]  /*1840*/  IADD3 R15, PT, PT, R12, UR10, RZ ;  /* 0x0000000a0c0f7c10 */ /* 0x000fe4000fffe0ff */
[----:B------:R-:W-:-:S04]  /*1850*/  LEA R14, R0, R19, 0x6 ;  /* 0x00000013000e7211 */ /* 0x000fc800078e30ff */
[----:B------:R-:W-:-:S04]  /*1860*/  VIMNMX R12, PT, PT, R14, R15, !PT ;  /* 0x0000000f0e0c7248 */ /* 0x000fc80007fe0100 */
[----:B-1----:R-:W-:-:S13]  /*1870*/  ISETP.GE.AND P0, PT, R12, R17, PT ;  /* 0x000000110c00720c */ /* 0x002fda0003f06270 */
[----:B------:R-:W1:Y:S01]  /*1880*/  @!P0 LDC.64 R12, c[0x0][0x380] ;  /* 0x0000e000ff0c8b82 */ /* 0x000e620000000a00 */
[----:B------:R-:W-:-:S04]  /*1890*/  @!P0 IMAD R15, R14, R17, R15 ;  /* 0x000000110e0f8224 */ /* 0x000fc800078e020f */
[----:B-1----:R-:W-:-:S06]  /*18a0*/  @!P0 IMAD.WIDE.U32 R12, R15, 0x4, R12 ;  /* 0x000000040f0c8825 */ /* 0x002fcc00078e000c */
[----:B------:R-:W2:Y:S01]  /*18b0*/  @!P0 LDG.E.CONSTANT R13, desc[UR12][R12.64] ;  /* 0x0000000c0c0d8981 */ /* 0x000ea2000c1e9900 */
[C---:B------:R-:W-:Y:S02]  /*18c0*/  SHF.L.U32 R15, R2.reuse, 0x2, RZ ;  /* 0x00000002020f7819 */ /* 0x040fe400000006ff */
[----:B------:R-:W-:Y:S02]  /*18d0*/  LEA R14, R19, R4, 0x7 ;  /* 0x00000004130e7211 */ /* 0x000fe400078e38ff */
[----:B------:R-:W-:Y:S02]  /*18e0*/  LOP3.LUT R15, R15, 0x7c, RZ, 0xc0, !PT ;  /* 0x0000007c0f0f7812 */ /* 0x000fe400078ec0ff */
[----:B------:R-:W-:Y:S02]  /*18f0*/  IADD3 R23, PT, PT, R2, UR7, RZ ;  /* 0x0000000702177c10 */ /* 0x000fe4000fffe0ff */
[----:B------:R-:W-:-:S05]  /*1900*/  IADD3 R14, PT, PT, R14, R15, RZ ;  /* 0x0000000f0e0e7210 */ /* 0x000fca0007ffe0ff */
[----:B------:R1:W-:Y:S04]  /*1910*/  @P0 STS [R14], RZ ;  /* 0x000000ff0e000388 */ /* 0x0003e80000000800 */
[----:B--2---:R1:W-:Y:S01]  /*1920*/  @!P0 STS [R14], R13 ;  /* 0x0000000d0e008388 */ /* 0x0043e20000000800 */
[----:B------:R-:W-:-:S13]  /*1930*/  ISETP.NE.AND P0, PT, R16, RZ, PT ;  /* 0x000000ff1000720c */ /* 0x000fda0003f05270 */
[----:B-1----:R-:W-:Y:S05]  /*1940*/  @!P0 BRA `(.L_x_21) ;  /* 0x0000000000908947 */ /* 0x002fea0003800000 */
[----:B------:R-:W-:Y:S02]  /*1950*/  LOP3.LUT R12, R23, 0x1f, RZ, 0xc0, !PT ;  /* 0x0000001f170c7812 */ /* 0x000fe400078ec0ff */
[----:B------:R-:W-:Y:S02]  /*1960*/  SHF.R.U32.HI R19, RZ, 0x5, R23 ;  /* 0x00000005ff137819 */ /* 0x000fe40000011617 */
[----:B------:R-:W-:Y:S02]  /*1970*/  IADD3 R15, PT, PT, R12, UR10, RZ ;  /* 0x0000000a0c0f7c10 */ /* 0x000fe4000fffe0ff */
[----:B------:R-:W-:-:S04]  /*1980*/  LEA R14, R0, R19, 0x6 ;  /* 0x00000013000e7211 */ /* 0x000fc800078e30ff */
[----:B------:R-:W-:-:S04]  /*1990*/  VIMNMX R12, PT, PT, R14, R15, !PT ;  /* 0x0000000f0e0c7248 */ /* 0x000fc80007fe0100 */
[----:B------:R-:W-:-:S13]  /*19a0*/  ISETP.GE.AND P0, PT, R12, R17, PT ;  /* 0x000000110c00720c */ /* 0x000fda0003f06270 */
[----:B------:R-:W1:Y:S01]  /*19b0*/  @!P0 LDC.64 R12, c[0x0][0x380] ;  /* 0x0000e000ff0c8b82 */ /* 0x000e620000000a00 */
[----:B------:R-:W-:-:S04]  /*19c0*/  @!P0 IMAD R15, R14, R17, R15 ;  /* 0x000000110e0f8224 */ /* 0x000fc800078e020f */
[----:B-1----:R-:W-:-:S06]  /*19d0*/  @!P0 IMAD.WIDE.U32 R12, R15, 0x4, R12 ;  /* 0x000000040f0c8825 */ /* 0x002fcc00078e000c */
[----:B------:R-:W2:Y:S01]  /*19e0*/  @!P0 LDG.E.CONSTANT R13, desc[UR12][R12.64] ;  /* 0x0000000c0c0d8981 */ /* 0x000ea2000c1e9900 */
[----:B------:R-:W-:Y:S02]  /*19f0*/  SHF.L.U32 R15, R23, 0x2, RZ ;  /* 0x00000002170f7819 */ /* 0x000fe400000006ff */
[----:B------:R-:W-:Y:S02]  /*1a00*/  LEA R14, R19, R4, 0x7 ;  /* 0x00000004130e7211 */ /* 0x000fe400078e38ff */
[----:B------:R-:W-:Y:S02]  /*1a10*/  LOP3.LUT R15, R15, 0x7c, RZ, 0xc0, !PT ;  /* 0x0000007c0f0f7812 */ /* 0x000fe400078ec0ff */
[----:B------:R-:W-:Y:S02]  /*1a20*/  IADD3 R23, PT, PT, R23, UR7, RZ ;  /* 0x0000000717177c10 */ /* 0x000fe4000fffe0ff */
[----:B------:R-:W-:-:S05]  /*1a30*/  IADD3 R14, PT, PT, R14, R15, RZ ;  /* 0x0000000f0e0e7210 */ /* 0x000fca0007ffe0ff */
[----:B------:R1:W-:Y:S04]  /*1a40*/  @P0 STS [R14], RZ ;  /* 0x000000ff0e000388 */ /* 0x0003e80000000800 */
[----:B--2---:R1:W-:Y:S01]  /*1a50*/  @!P0 STS [R14], R13 ;  /* 0x0000000d0e008388 */ /* 0x0043e20000000800 */
[----:B------:R-:W-:-:S13]  /*1a60*/  ISETP.NE.AND P0, PT, R16, 0x1, PT ;  /* 0x000000011000780c */ /* 0x000fda0003f05270 */
        /* <DEDUP_REMOVED lines=17> */
[----:B--2---:R1:W-:Y:S02]  /*1b80*/  @!P0 STS [R14], R13 ;  /* 0x0000000d0e008388 */ /* 0x0043e40000000800 */
.L_x_21:
[----:B0-----:R-:W-:Y:S05]  /*1b90*/  BSYNC.RECONVERGENT B1 ;  /* 0x0000000000017941 */ /* 0x001fea0003800200 */
.L_x_20:
[----:B------:R-:W-:-:S13]  /*1ba0*/  ISETP.GE.U32.AND P0, PT, R6, 0x3, PT ;  /* 0x000000030600780c */ /* 0x000fda0003f06070 */
[----:B------:R-:W-:Y:S05]  /*1bb0*/  @!P0 BRA `(.L_x_19) ;  /* 0x0000000400208947 */ /* 0x000fea0003800000 */
[----:B------:R-:W-:Y:S02]  /*1bc0*/  MOV R22, UR7 ;  /* 0x0000000700167c02 */ /* 0x000fe40008000f00 */
[----:B------:R-:W-:Y:S02]  /*1bd0*/  MOV R20, UR7 ;  /* 0x0000000700147c02 */ /* 0x000fe40008000f00 */
[----:B------:R-:W-:Y:S01]  /*1be0*/  IADD3 R21, PT, PT, R23, UR7, RZ ;  /* 0x0000000717157c10 */ /* 0x000fe2000fffe0ff */
[----:B------:R-:W-:Y:S01]  /*1bf0*/  IMAD R22, R22, 0x3, R23 ;  /* 0x0000000316167824 */ /* 0x000fe200078e0217 */
[----:B------:R-:W-:-:S07]  /*1c00*/  LEA R20, R20, R23, 0x1 ;  /* 0x0000001714147211 */ /* 0x000fce00078e08ff */
.L_x_22:
[----:B------:R-:W-:Y:S02]  /*1c10*/  SHF.R.U32.HI R31, RZ, 0x5, R23 ;  /* 0x00000005ff1f7819 */ /* 0x000fe40000011617 */
[----:B------:R-:W-:Y:S02]  /*1c20*/  LOP3.LUT R28, R23, 0x1f, RZ, 0xc0, !PT ;  /* 0x0000001f171c7812 */ /* 0x000fe400078ec0ff */
[----:B------:R-:W-:Y:S02]  /*1c30*/  LEA R27, R0, R31, 0x6 ;  /* 0x0000001f001b7211 */ /* 0x000fe400078e30ff */
[----:B------:R-:W-:Y:S02]  /*1c40*/  IADD3 R30, PT, PT, R28, UR10, RZ ;  /* 0x0000000a1c1e7c10 */ /* 0x000fe4000fffe0ff */
[----:B------:R-:W-:Y:S02]  /*1c50*/  SHF.R.U32.HI R35, RZ, 0x5, R21 ;  /* 0x00000005ff237819 */ /* 0x000fe40000011615 */
[----:B------:R-:W-:-:S02]  /*1c60*/  LOP3.LUT R26, R21, 0x1f, RZ, 0xc0, !PT ;  /* 0x0000001f151a7812 */ /* 0x000fc400078ec0ff */
[----:B------:R-:W-:Y:S02]  /*1c70*/  VIMNMX R12, PT, PT, R27, R30, !PT ;  /* 0x0000001e1b0c7248 */ /* 0x000fe40007fe0100 */
[----:B------:R-:W-:Y:S02]  /*1c80*/  SHF.R.U32.HI R39, RZ, 0x5, R20 ;  /* 0x00000005ff277819 */ /* 0x000fe40000011614 */
[----:B------:R-:W-:Y:S02]  /*1c90*/  LOP3.LUT R25, R20, 0x1f, RZ, 0xc0, !PT ;  /* 0x0000001f14197812 */ /* 0x000fe400078ec0ff */
[----:B------:R-:W-:Y:S02]  /*1ca0*/  LEA R29, R0, R35, 0x6 ;  /* 0x00000023001d7211 */ /* 0x000fe400078e30ff */
[----:B------:R-:W-:Y:S02]  /*1cb0*/  IADD3 R34, PT, PT, R26, UR10, RZ ;  /* 0x0000000a1a227c10 */ /* 0x000fe4000fffe0ff */
[----:B------:R-:W-:-:S02]  /*1cc0*/  SHF.R.U32.HI R59, RZ, 0x5, R22 ;  /* 0x00000005ff3b7819 */ /* 0x000fc40000011616 */
[----:B------:R-:W-:Y:S02]  /*1cd0*/  LOP3.LUT R24, R22, 0x1f, RZ, 0xc0, !PT ;  /* 0x0000001f16187812 */ /* 0x000fe400078ec0ff */
[----:B------:R-:W-:Y:S02]  /*1ce0*/  ISETP.GE.AND P0, PT, R12, UR11, PT ;  /* 0x0000000b0c007c0c */ /* 0x000fe4000bf06270 */
[C---:B------:R-:W-:Y:S02]  /*1cf0*/  LEA R38, R0.reuse, R39, 0x6 ;  /* 0x0000002700267211 */ /* 0x040fe400078e30ff */
[----:B------:R-:W-:Y:S02]  /*1d00*/  IADD3 R57, PT, PT, R25, UR10, RZ ;  /* 0x0000000a19397c10 */ /* 0x000fe4000fffe0ff */
[----:B------:R-:W-:Y:S02]  /*1d10*/  VIMNMX R12, PT, PT, R29, R34, !PT ;  /* 0x000000221d0c7248 */ /* 0x000fe40007fe0100 */
[----:B------:R-:W-:-:S02]  /*1d20*/  LEA R40, R0, R59, 0x6 ;  /* 0x0000003b00287211 */ /* 0x000fc400078e30ff */
[----:B------:R-:W-:Y:S02]  /*1d30*/  IADD3 R63, PT, PT, R24, UR10, RZ ;  /* 0x0000000a183f7c10 */ /* 0x000fe4000fffe0ff */
[----:B-1----:R-:W-:Y:S01]  /*1d40*/  VIMNMX R13, PT, PT, R38, R57, !PT ;  /* 0x00000039260d7248 */ /* 0x002fe20007fe0100 */
[----:B------:R-:W0:Y:S01]  /*1d50*/  @!P0 LDC.64 R18, c[0x0][0x380] ;  /* 0x0000e000ff128b82 */ /* 0x000e220000000a00 */
[----:B------:R-:W-:Y:S01]  /*1d60*/  ISETP.GE.AND P1, PT, R12, UR11, PT ;  /* 0x0000000b0c007c0c */ /* 0x000fe2000bf26270 */
[----:B------:R-:W-:Y:S01]  /*1d70*/  @!P0 IMAD R27, R27, UR11, R30 ;  /* 0x0000000b1b1b8c24 */ /* 0x000fe2000f8e021e */
[----:B------:R-:W-:Y:S02]  /*1d80*/  VIMNMX R12, PT, PT, R40, R63, !PT ;  /* 0x0000003f280c7248 */ /* 0x000fe40007fe0100 */
[----:B------:R-:W-:Y:S02]  /*1d90*/  ISETP.GE.AND P2, PT, R13, UR11, PT ;  /* 0x0000000b0d007c0c */ /* 0x000fe4000bf46270 */
[----:B------:R-:W-:-:S07]  /*1da0*/  ISETP.GE.AND P3, PT, R12, UR11, PT ;  /* 0x0000000b0c007c0c */ /* 0x000fce000bf66270 */
[----:B------:R-:W1:Y:S01]  /*1db0*/  @!P1 LDC.64 R16, c[0x0][0x380] ;  /* 0x0000e000ff109b82 */ /* 0x000e620000000a00 */
[----:B------:R-:W-:-:S07]  /*1dc0*/  @!P1 IMAD R29, R29, UR11, R34 ;  /* 0x0000000b1d1d9c24 */ /* 0x000fce000f8e0222 */
[----:B------:R-:W2:Y:S01]  /*1dd0*/  @!P2 LDC.64 R14, c[0x0][0x380] ;  /* 0x0000e000ff0eab82 */ /* 0x000ea20000000a00 */
[----:B0-----:R-:W-:-:S04]  /*1de0*/  @!P0 IMAD.WIDE.U32 R18, R27, 0x4, R18 ;  /* 0x000000041b128825 */ /* 0x001fc800078e0012 */
[----:B------:R-:W-:-:S03]  /*1df0*/  @!P2 IMAD R27, R38, UR11, R57 ;  /* 0x0000000b261bac24 */ /* 0x000fc6000f8e0239 */
[----:B------:R-:W0:Y:S01]  /*1e00*/  @!P3 LDC.64 R12, c[0x0][0x380] ;  /* 0x0000e000ff0cbb82 */ /* 0x000e220000000a00 */
[----:B------:R-:W3:Y:S01]  /*1e10*/  @!P0 LDG.E.CONSTANT R18, desc[UR12][R18.64] ;  /* 0x0000000c12128981 */ /* 0x000ee2000c1e9900 */
[----:B-1----:R-:W-:-:S04]  /*1e20*/  @!P1 IMAD.WIDE.U32 R16, R29, 0x4, R16 ;  /* 0x000000041d109825 */ /* 0x002fc800078e0010 */
[----:B------:R-:W-:Y:S02]  /*1e30*/  @!P3 IMAD R29, R40, UR11, R63 ;  /* 0x0000000b281dbc24 */ /* 0x000fe4000f8e023f */
[----:B------:R-:W4:Y:S01]  /*1e40*/  @!P1 LDG.E.CONSTANT R16, desc[UR12][R16.64] ;  /* 0x0000000c10109981 */ /* 0x000f22000c1e9900 */
[----:B--2---:R-:W-:-:S06]  /*1e50*/  @!P2 IMAD.WIDE.U32 R14, R27, 0x4, R14 ;  /* 0x000000041b0ea825 */ /* 0x004fcc00078e000e */
[----:B------:R1:W2:Y:S01]  /*1e60*/  @!P2 LDG.E.CONSTANT R15, desc[UR12][R14.64] ;  /* 0x0000000c0e0fa981 */ /* 0x0002a2000c1e9900 */
[----:B0-----:R-:W-:-:S06]  /*1e70*/  @!P3 IMAD.WIDE.U32 R12, R29, 0x4, R12 ;  /* 0x000000041d0cb825 */ /* 0x001fcc00078e000c */
[----:B------:R0:W5:Y:S01]  /*1e80*/  @!P3 LDG.E.CONSTANT R12, desc[UR12][R12.64] ;  /* 0x0000000c0c0cb981 */ /* 0x000162000c1e9900 */
[-C--:B------:R-:W-:Y:S02]  /*1e90*/  LEA R27, R31, R4.reuse, 0x7 ;  /* 0x000000041f1b7211 */ /* 0x080fe400078e38ff */
[-C--:B------:R-:W-:Y:S02]  /*1ea0*/  LEA R29, R35, R4.reuse, 0x7 ;  /* 0x00000004231d7211 */ /* 0x080fe400078e38ff */
[----:B------:R-:W-:Y:S02]  /*1eb0*/  LEA R27, R28, R27, 0x2 ;  /* 0x0000001b1c1b7211 */ /* 0x000fe400078e10ff */
[-C--:B------:R-:W-:Y:S02]  /*1ec0*/  LEA R28, R39, R4.reuse, 0x7 ;  /* 0x00000004271c7211 */ /* 0x080fe400078e38ff */
[----:B------:R-:W-:Y:S02]  /*1ed0*/  LEA R31, R59, R4, 0x7 ;  /* 0x000000043b1f7211 */ /* 0x000fe400078e38ff */
[----:B------:R-:W-:-:S02]  /*1ee0*/  LEA R29, R26, R29, 0x2 ;  /* 0x0000001d1a1d7211 */ /* 0x000fc400078e10ff */
[----:B------:R-:W-:Y:S02]  /*1ef0*/  LEA R28, R25, R28, 0x2 ;  /* 0x0000001c191c7211 */ /* 0x000fe400078e10ff */
[----:B-1----:R-:W-:Y:S02]  /*1f00*/  MOV R14, UR7 ;  /* 0x00000007000e7c02 */ /* 0x002fe40008000f00 */
[----:B------:R-:W-:Y:S02]  /*1f10*/  LEA R31, R24, R31, 0x2 ;  /* 0x0000001f181f7211 */ /* 0x000fe400078e10ff */
[----:B------:R-:W-:Y:S02]  /*1f20*/  MOV R24, UR7 ;  /* 0x0000000700187c02 */ /* 0x000fe40008000f00 */
[----:B------:R-:W-:-:S04]  /*1f30*/  IADD3 R23, PT, PT, R14, UR7, R23 ;  /* 0x000000070e177c10 */ /* 0x000fc8000fffe017 */
[----:B------:R-:W-:Y:S02]  /*1f40*/  IADD3 R23, PT, PT, R24, UR7, R23 ;  /* 0x0000000718177c10 */ /* 0x000fe4000fffe017 */
[----:B0-----:R-:W-:Y:S02]  /*1f50*/  MOV R13, UR7 ;  /* 0x00000007000d7c02 */ /* 0x001fe40008000f00 */
[----:B------:R-:W-:Y:S02]  /*1f60*/  MOV R17, UR7 ;  /* 0x0000000700117c02 */ /* 0x000fe40008000f00 */
[----:B------:R-:W-:Y:S02]  /*1f70*/  LEA R20, R13, R20, 0x2 ;  /* 0x000000140d147211 */ /* 0x000fe400078e10ff */
[----:B------:R-:W-:Y:S02]  /*1f80*/  LEA R22, R17, R22, 0x2 ;  /* 0x0000001611167211 */ /* 0x000fe400078e10ff */
[----:B------:R-:W-:Y:S01]  /*1f90*/  LEA R21, R14, R21, 0x2 ;  /* 0x000000150e157211 */ /* 0x000fe200078e10ff */
[----:B---3--:R3:W-:Y:S04]  /*1fa0*/  @!P0 STS [R27], R18 ;  /* 0x000000121b008388 */ /* 0x0087e80000000800 */
[----:B------:R3:W-:Y:S04]  /*1fb0*/  @P0 STS [R27], RZ ;  /* 0x000000ff1b000388 */ /* 0x0007e80000000800 */
[----:B------:R3:W-:Y:S04]  /*1fc0*/  @P1 STS [R29], RZ ;  /* 0x000000ff1d001388 */ /* 0x0007e80000000800 */
[----:B----4-:R3:W-:Y:S04]  /*1fd0*/  @!P1 STS [R29], R16 ;  /* 0x000000101d009388 */ /* 0x0107e80000000800 */
[----:B------:R3:W-:Y:S04]  /*1fe0*/  @P2 STS [R28], RZ ;  /* 0x000000ff1c002388 */ /* 0x0007e80000000800 */
[----:B--2---:R3:W-:Y:S04]  /*1ff0*/  @!P2 STS [R28], R15 ;  /* 0x0000000f1c00a388 */ /* 0x0047e80000000800 */
[----:B------:R3:W-:Y:S04]  /*2000*/  @P3 STS [R31], RZ ;  /* 0x000000ff1f003388 */ /* 0x0007e80000000800 */
[----:B-----5:R3:W-:Y:S01]  /*2010*/  @!P3 STS [R31], R12 ;  /* 0x0000000c1f00b388 */ /* 0x0207e20000000800 */
[----:B------:R-:W-:-:S13]  /*2020*/  ISETP.GE.U32.AND P0, PT, R23, 0x800, PT ;  /* 0x000008001700780c */ /* 0x000fda0003f06070 */
[----:B---3--:R-:W-:Y:S05]  /*2030*/  @!P0 BRA `(.L_x_22) ;  /* 0xfffffff800f48947 */ /* 0x008fea000383ffff */
.L_x_19:
[----:B0-----:R-:W-:Y:S05]  /*2040*/  BSYNC.RECONVERGENT B0 ;  /* 0x0000000000007941 */ /* 0x001fea0003800200 */
.L_x_18:
[----:B------:R-:W-:Y:S01]  /*2050*/  ISETP.GT.U32.AND P0, PT, R2, 0xfff, PT ;  /* 0x00000fff0200780c */ /* 0x000fe20003f04070 */
[----:B------:R-:W0:Y:S01]  /*2060*/  LDCU UR11, c[0x0][0x398] ;  /* 0x00007300ff0b77ac */ /* 0x000e220008000800 */
[----:B------:R-:W-:Y:S11]  /*2070*/  BSSY.RECONVERGENT B0, `(.L_x_17) ;  /* 0x0000083000007945 */ /* 0x000ff60003800200 */
[----:B------:R-:W-:Y:S05]  /*2080*/  @P0 BRA `(.L_x_23) ;  /* 0x0000000800040947 */ /* 0x000fea0003800000 */
[----:B------:R-:W2:Y:S01]  /*2090*/  S2UR UR9, SR_CgaCtaId ;  /* 0x00000000000979c3 */ /* 0x000ea20000008800 */
[----:B------:R-:W-:Y:S01]  /*20a0*/  LOP3.LUT R18, R7, 0x3, RZ, 0xc0, !PT ;  /* 0x0000000307127812 */ /* 0x000fe200078ec0ff */
[----:B------:R-:W-:Y:S01]  /*20b0*/  UMOV UR8, 0x400 ;  /* 0x0000040000087882 */ /* 0x000fe20000000000 */
[----:B------:R-:W-:Y:S01]  /*20c0*/  MOV R4, UR15 ;  /* 0x0000000f00047c02 */ /* 0x000fe20008000f00 */
[----:B------:R-:W-:Y:S01]  /*20d0*/  UIADD3 UR8, UPT, UPT, UR8, 0x4000, URZ ;  /* 0x0000400008087890 */ /* 0x000fe2000fffe0ff */
[----:B------:R-:W-:Y:S01]  /*20e0*/  ISETP.NE.AND P0, PT, R18, 0x3, PT ;  /* 0x000000031200780c */ /* 0x000fe20003f05270 */
[----:B------:R-:W-:Y:S01]  /*20f0*/  BSSY.RECONVERGENT B1, `(.L_x_24) ;  /* 0x000003a000017945 */ /* 0x000fe20003800200 */
[----:B------:R-:W-:Y:S01]  /*2100*/  MOV R20, R2 ;  /* 0x0000000200147202 */ /* 0x000fe20000000f00 */
[----:B--2---:R-:W-:-:S06]  /*2110*/  ULEA UR8, UR9, UR8, 0x18 ;  /* 0x0000000809087291 */ /* 0x004fcc000f8ec0ff */
[----:B------:R-:W-:-:S04]  /*2120*/  LEA R4, R4, UR8, 0xe ;  /* 0x0000000804047c11 */ /* 0x000fc8000f8e70ff */
[----:B------:R-:W-:Y:S05]  /*2130*/  @!P0 BRA `(.L_x_25) ;  /* 0x0000000000d48947 */ /* 0x000fea0003800000 */
[----:B------:R-:W2:Y:S01]  /*2140*/  LDC R17, c[0x0][0x398] ;  /* 0x0000e600ff117b82 */ /* 0x000ea20000000800 */
[C---:B------:R-:W-:Y:S02]  /*2150*/  LEA.HI R15, R2.reuse, UR10, RZ, 0x19 ;  /* 0x0000000a020f7c11 */ /* 0x040fe4000f8fc8ff */
[----:B-1----:R-:W-:Y:S02]  /*2160*/  LOP3.LUT R14, R2, 0x7f, RZ, 0xc0, !PT ;  /* 0x0000007f020e7812 */ /* 0x002fe400078ec0ff */
[----:B------:R-:W-:-:S04]  /*2170*/  VIMNMX R12, PT, PT, R8, R15, !PT ;  /* 0x0000000f080c7248 */ /* 0x000fc80007fe0100 */
[----:B--2---:R-:W-:-:S13]  /*2180*/  ISETP.GE.AND P0, PT, R12, R17, PT ;  /* 0x000000110c00720c */ /* 0x004fda0003f06270 */
[----:B------:R-:W1:Y:S01]  /*2190*/  @!P0 LDC.64 R12, c[0x0][0x388] ;  /* 0x0000e200ff0c8b82 */ /* 0x000e620000000a00 */
[----:B------:R-:W-:-:S05]  /*21a0*/  @!P0 IADD3 R8, PT, PT, R14, UR6, RZ ;  /* 0x000000060e088c10 */ /* 0x000fca000fffe0ff */
[----:B------:R-:W-:-:S04]  /*21b0*/  @!P0 IMAD R15, R15, R17, R8 ;  /* 0x000000110f0f8224 */ /* 0x000fc800078e0208 */
[----:B-1----:R-:W-:-:S06]  /*21c0*/  @!P0 IMAD.WIDE R12, R15, 0x4, R12 ;  /* 0x000000040f0c8825 */ /* 0x002fcc00078e020c */
[----:B------:R-:W2:Y:S01]  /*21d0*/  @!P0 LDG.E.CONSTANT R12, desc[UR12][R12.64] ;  /* 0x0000000c0c0c8981 */ /* 0x000ea2000c1e9900 */
[C---:B------:R-:W-:Y:S02]  /*21e0*/  SHF.L.U32 R15, R2.reuse, 0x2, RZ ;  /* 0x00000002020f7819 */ /* 0x040fe400000006ff */
[----:B------:R-:W-:Y:S02]  /*21f0*/  IADD3 R20, PT, PT, R2, UR7, RZ ;  /* 0x0000000702147c10 */ /* 0x000fe4000fffe0ff */
[----:B------:R-:W-:-:S04]  /*2200*/  LOP3.LUT R15, R15, 0xfffffe00, RZ, 0xc0, !PT ;  /* 0xfffffe000f0f7812 */ /* 0x000fc800078ec0ff */
[----:B------:R-:W-:-:S04]  /*2210*/  IADD3 R15, PT, PT, R4, R15, RZ ;  /* 0x0000000f040f7210 */ /* 0x000fc80007ffe0ff */
[----:B------:R-:W-:-:S05]  /*2220*/  LEA R15, R14, R15, 0x2 ;  /* 0x0000000f0e0f7211 */ /* 0x000fca00078e10ff */
[----:B------:R3:W-:Y:S04]  /*2230*/  @P0 STS [R15], RZ ;  /* 0x000000ff0f000388 */ /* 0x0007e80000000800 */
[----:B--2---:R3:W-:Y:S01]  /*2240*/  @!P0 STS [R15], R12 ;  /* 0x0000000c0f008388 */ /* 0x0047e20000000800 */
[----:B------:R-:W-:-:S13]  /*2250*/  ISETP.NE.AND P0, PT, R18, RZ, PT ;  /* 0x000000ff1200720c */ /* 0x000fda0003f05270 */
[----:B---3--:R-:W-:Y:S05]  /*2260*/  @!P0 BRA `(.L_x_25) ;  /* 0x0000000000888947 */ /* 0x008fea0003800000 */
[C---:B------:R-:W-:Y:S02]  /*2270*/  LEA.HI R14, R20.reuse, UR10, RZ, 0x19 ;  /* 0x0000000a140e7c11 */ /* 0x040fe4000f8fc8ff */
[----:B------:R-:W-:Y:S02]  /*2280*/  LOP3.LUT R16, R20, 0x7f, RZ, 0xc0, !PT ;  /* 0x0000007f14107812 */ /* 0x000fe400078ec0ff */
[----:B------:R-:W-:-:S04]  /*2290*/  VIMNMX R12, PT, PT, R9, R14, !PT ;  /* 0x0000000e090c7248 */ /* 0x000fc80007fe0100 */
[----:B------:R-:W-:-:S13]  /*22a0*/  ISETP.GE.AND P0, PT, R12, R17, PT ;  /* 0x000000110c00720c */ /* 0x000fda0003f06270 */
        /* <DEDUP_REMOVED lines=12> */
[----:B------:R-:W-:-:S13]  /*2370*/  ISETP.NE.AND P0, PT, R18, 0x1, PT ;  /* 0x000000011200780c */ /* 0x000fda0003f05270 */
        /* <DEDUP_REMOVED lines=16> */
[----:B--2---:R3:W-:Y:S02]  /*2480*/  @!P0 STS [R15], R12 ;  /* 0x0000000c0f008388 */ /* 0x0047e40000000800 */
.L_x_25:
[----:B0-----:R-:W-:Y:S05]  /*2490*/  BSYNC.RECONVERGENT B1 ;  /* 0x0000000000017941 */ /* 0x001fea0003800200 */
.L_x_24:
[----:B------:R-:W-:-:S13]  /*24a0*/  ISETP.GE.U32.AND P0, PT, R7, 0x3, PT ;  /* 0x000000030700780c */ /* 0x000fda0003f06070 */
[----:B------:R-:W-:Y:S05]  /*24b0*/  @!P0 BRA `(.L_x_23) ;  /* 0x0000000000f88947 */ /* 0x000fea0003800000 */
.L_x_26:
[----:B---3--:R-:W-:Y:S02]  /*24c0*/  IADD3 R12, PT, PT, R20, UR7, RZ ;  /* 0x00000007140c7c10 */ /* 0x008fe4000fffe0ff */
[----:B------:R-:W-:Y:S02]  /*24d0*/  SHF.R.U32.HI R27, RZ, 0x7, R20 ;  /* 0x00000007ff1b7819 */ /* 0x000fe40000011614 */
[----:B------:R-:W-:Y:S02]  /*24e0*/  SHF.R.U32.HI R29, RZ, 0x7, R12 ;  /* 0x00000007ff1d7819 */ /* 0x000fe4000001160c */
[C---:B------:R-:W-:Y:S02]  /*24f0*/  LOP3.LUT R31, R12.reuse, 0x7f, RZ, 0xc0, !PT ;  /* 0x0000007f0c1f7812 */ /* 0x040fe400078ec0ff */
[----:B------:R-:W-:Y:S02]  /*2500*/  IADD3 R12, PT, PT, R12, UR7, RZ ;  /* 0x000000070c0c7c10 */ /* 0x000fe4000fffe0ff */
[----:B------:R-:W-:-:S02]  /*2510*/  LOP3.LUT R22, R20, 0x7f, RZ, 0xc0, !PT ;  /* 0x0000007f14167812 */ /* 0x000fc400078ec0ff */
[----:B------:R-:W-:Y:S02]  /*2520*/  IADD3 R20, PT, PT, R12, UR7, RZ ;  /* 0x000000070c147c10 */ /* 0x000fe4000fffe0ff */
[----:B------:R-:W-:Y:S02]  /*2530*/  IADD3 R21, PT, PT, R27, UR10, RZ ;  /* 0x0000000a1b157c10 */ /* 0x000fe4000fffe0ff */
[----:B------:R-:W-:Y:S02]  /*2540*/  IADD3 R24, PT, PT, R22, UR6, RZ ;  /* 0x0000000616187c10 */ /* 0x000fe4000fffe0ff */
[----:B------:R-:W-:Y:S02]  /*2550*/  SHF.R.U32.HI R35, RZ, 0x7, R12 ;  /* 0x00000007ff237819 */ /* 0x000fe4000001160c */
[----:B------:R-:W-:Y:S02]  /*2560*/  LOP3.LUT R28, R12, 0x7f, RZ, 0xc0, !PT ;  /* 0x0000007f0c1c7812 */ /* 0x000fe400078ec0ff */
[----:B------:R-:W-:-:S02]  /*2570*/  IADD3 R23, PT, PT, R29, UR10, RZ ;  /* 0x0000000a1d177c10 */ /* 0x000fc4000fffe0ff */
[----:B------:R-:W-:Y:S02]  /*2580*/  IADD3 R26, PT, PT, R31, UR6, RZ ;  /* 0x000000061f1a7c10 */ /* 0x000fe4000fffe0ff */
[----:B------:R-:W-:Y:S02]  /*2590*/  SHF.R.U32.HI R39, RZ, 0x7, R20 ;  /* 0x00000007ff277819 */ /* 0x000fe40000011614 */
[----:B------:R-:W-:Y:S02]  /*25a0*/  LOP3.LUT R57, R20, 0x7f, RZ, 0xc0, !PT ;  /* 0x0000007f14397812 */ /* 0x000fe400078ec0ff */
[----:B-1----:R-:W-:Y:S02]  /*25b0*/  VIMNMX R13, PT, PT, R21, R24, !PT ;  /* 0x00000018150d7248 */ /* 0x002fe40007fe0100 */
[----:B------:R-:W-:Y:S02]  /*25c0*/  IADD3 R25, PT, PT, R35, UR10, RZ ;  /* 0x0000000a23197c10 */ /* 0x000fe4000fffe0ff */
[----:B------:R-:W-:-:S02]  /*25d0*/  IADD3 R30, PT, PT, R28, UR6, RZ ;  /* 0x000000061c1e7c10 */ /* 0x000fc4000fffe0ff */
[----:B------:R-:W-:Y:S02]  /*25e0*/  VIMNMX R12, PT, PT, R23, R26, !PT ;  /* 0x0000001a170c7248 */ /* 0x000fe40007fe0100 */
[----:B------:R-:W-:Y:S02]  /*25f0*/  IADD3 R34, PT, PT, R39, UR10, RZ ;  /* 0x0000000a27227c10 */ /* 0x000fe4000fffe0ff */
[----:B------:R-:W-:Y:S02]  /*2600*/  IADD3 R59, PT, PT, R57, UR6, RZ ;  /* 0x00000006393b7c10 */ /* 0x000fe4000fffe0ff */
[----:B------:R-:W-:Y:S02]  /*2610*/  ISETP.GE.AND P0, PT, R13, UR11, PT ;  /* 0x0000000b0d007c0c */ /* 0x000fe4000bf06270 */
[----:B------:R-:W-:Y:S02]  /*2620*/  VIMNMX R13, PT, PT, R25, R30, !PT ;  /* 0x0000001e190d7248 */ /* 0x000fe40007fe0100 */
[----:B------:R-:W-:-:S02]  /*2630*/  ISETP.GE.AND P1, PT, R12, UR11, PT ;  /* 0x0000000b0c007c0c */ /* 0x000fc4000bf26270 */
        /* <DEDUP_REMOVED lines=11> */
[----:B------:R-:W-:Y:S01]  /*26f0*/  @!P3 IMAD R25, R34, UR11, R59 ;  /* 0x0000000b2219bc24 */ /* 0x000fe2000f8e023b */
[----:B------:R-:W4:Y:S01]  /*2700*/  @!P0 LDG.E.CONSTANT R18, desc[UR12][R18.64] ;  /* 0x0000000c12128981 */ /* 0x000f22000c1e9900 */
[----:B-1----:R-:W-:-:S06]  /*2710*/  @!P1 IMAD.WIDE R16, R23, 0x4, R16 ;  /* 0x0000000417109825 */ /* 0x002fcc00078e0210 */
[----:B------:R-:W5:Y:S01]  /*2720*/  @!P1 LDG.E.CONSTANT R17, desc[UR12][R16.64] ;  /* 0x0000000c10119981 */ /* 0x000f62000c1e9900 */
[----:B--2---:R-:W-:-:S06]  /*2730*/  @!P2 IMAD.WIDE R14, R21, 0x4, R14 ;  /* 0x00000004150ea825 */ /* 0x004fcc00078e020e */
[----:B------:R-:W2:Y:S01]  /*2740*/  @!P2 LDG.E.CONSTANT R14, desc[UR12][R14.64] ;  /* 0x0000000c0e0ea981 */ /* 0x000ea2000c1e9900 */
[----:B---3--:R-:W-:-:S06]  /*2750*/  @!P3 IMAD.WIDE R12, R25, 0x4, R12 ;  /* 0x00000004190cb825 */ /* 0x008fcc00078e020c */
[----:B------:R-:W3:Y:S01]  /*2760*/  @!P3 LDG.E.CONSTANT R13, desc[UR12][R12.64] ;  /* 0x0000000c0c0db981 */ /* 0x000ee2000c1e9900 */
[----:B------:R-:W-:-:S04]  /*2770*/  LEA R21, R27, R4, 0x9 ;  /* 0x000000041b157211 */ /* 0x000fc800078e48ff */
[----:B------:R-:W-:Y:S02]  /*2780*/  LEA R21, R22, R21, 0x2 ;  /* 0x0000001516157211 */ /* 0x000fe400078e10ff */
[-C--:B------:R-:W-:Y:S02]  /*2790*/  LEA R22, R29, R4.reuse, 0x9 ;  /* 0x000000041d167211 */ /* 0x080fe400078e48ff */
[-C--:B------:R-:W-:Y:S02]  /*27a0*/  LEA R23, R35, R4.reuse, 0x9 ;  /* 0x0000000423177211 */ /* 0x080fe400078e48ff */
[----:B------:R-:W-:Y:S02]  /*27b0*/  LEA R24, R39, R4, 0x9 ;  /* 0x0000000427187211 */ /* 0x000fe400078e48ff */
[----:B------:R-:W-:Y:S02]  /*27c0*/  LEA R22, R31, R22, 0x2 ;  /* 0x000000161f167211 */ /* 0x000fe400078e10ff */
[----:B------:R-:W-:-:S02]  /*27d0*/  LEA R23, R28, R23, 0x2 ;  /* 0x000000171c177211 */ /* 0x000fc400078e10ff */
[----:B------:R-:W-:Y:S02]  /*27e0*/  LEA R24, R57, R24, 0x2 ;  /* 0x0000001839187211 */ /* 0x000fe400078e10ff */
        /* <DEDUP_REMOVED lines=11> */
.L_x_23:
[----:B0-----:R-:W-:Y:S05]  /*28a0*/  BSYNC.RECONVERGENT B0 ;  /* 0x0000000000007941 */ /* 0x001fea0003800200 */
.L_x_17:
[----:B------:R-:W0:Y:S01]  /*28b0*/  S2UR UR10, SR_CgaCtaId ;  /* 0x00000000000a79c3 */ /* 0x000e220000008800 */
[----:B------:R-:W2:Y:S01]  /*28c0*/  S2R R65, SR_TID.Y ;  /* 0x0000000000417919 */ /* 0x000ea20000002200 */
[----:B------:R-:W-:Y:S01]  /*28d0*/  UMOV UR8, 0x400 ;  /* 0x0000040000087882 */ /* 0x000fe20000000000 */
[----:B------:R-:W-:Y:S01]  /*28e0*/  MOV R64, UR14 ;  /* 0x0000000e00407c02 */ /* 0x000fe20008000f00 */
[----:B------:R-:W-:Y:S01]  /*28f0*/  UIADD3 UR9, UPT, UPT, UR8, 0x4000, URZ ;  /* 0x0000400008097890 */ /* 0x000fe2000fffe0ff */
[----:B------:R-:W4:Y:S01]  /*2900*/  S2R R4, SR_TID.X ;  /* 0x0000000000047919 */ /* 0x000f220000002100 */
[----:B------:R-:W-:Y:S02]  /*2910*/  MOV R63, UR14 ;  /* 0x0000000e003f7c02 */ /* 0x000fe40008000f00 */
[----:B------:R-:W-:Y:S02]  /*2920*/  MOV R62, UR14 ;  /* 0x0000000e003e7c02 */ /* 0x000fe40008000f00 */
[----:B------:R-:W-:-:S02]  /*2930*/  MOV R60, UR14 ;  /* 0x0000000e003c7c02 */ /* 0x000fc40008000f00 */
[----:B------:R-:W-:Y:S01]  /*2940*/  PLOP3.LUT P0, PT, PT, PT, UP0, 0x80, 0x8 ;  /* 0x000000000008781c */ /* 0x000fe20003f0f008 */
[----:B0-----:R-:W-:Y:S02]  /*2950*/  ULEA UR11, UR10, UR8, 0x18 ;  /* 0x000000080a0b7291 */ /* 0x001fe4000f8ec0ff */
[----:B------:R-:W-:Y:S02]  /*2960*/  ULEA UR8, UR10, UR9, 0x18 ;  /* 0x000000090a087291 */ /* 0x000fe4000f8ec0ff */
[----:B------:R-:W-:Y:S02]  /*2970*/  ULEA UR9, UR5, UR11, 0xd ;  /* 0x0000000b05097291 */ /* 0x000fe4000f8e68ff */
[----:B------:R-:W-:-:S03]  /*2980*/  ULEA UR8, UR5, UR8, 0xe ;  /* 0x0000000805087291 */ /* 0x000fc6000f8e70ff */
[----:B------:R-:W-:Y:S01]  /*2990*/  @!UP0 UMOV UR5, UR15 ;  /* 0x0000000f00058c82 */ /* 0x000fe20008000000 */
[----:B--2---:R-:W-:Y:S02]  /*29a0*/  LEA R65, R65, UR9, 0x7 ;  /* 0x0000000941417c11 */ /* 0x004fe4000f8e38ff */
[----:B----4-:R-:W-:Y:S02]  /*29b0*/  LEA R4, R4, UR8, 0x4 ;  /* 0x0000000804047c11 */ /* 0x010fe4000f8e20ff */
[----:B------:R-:W-:Y:S01]  /*29c0*/  LEA R64, R64, R65, 0x7 ;  /* 0x0000004140407211 */ /* 0x000fe200078e38ff */
[----:B------:R-:W-:Y:S03]  /*29d0*/  LDS.128 R28, [R65] ;  /* 0x00000000411c7984 */ /* 0x000fe60000000c00 */
[----:B------:R-:W-:Y:S01]  /*29e0*/  LEA R63, R63, R64, 0x7 ;  /* 0x000000403f3f7211 */ /* 0x000fe200078e38ff */
[----:B------:R-:W0:Y:S03]  /*29f0*/  LDS.128 R16, [R4] ;  /* 0x0000000004107984 */ /* 0x000e260000000c00 */
[----:B------:R-:W-:Y:S01]  /*2a00*/  LEA R62, R62, R63, 0x7 ;  /* 0x0000003f3e3e7211 */ /* 0x000fe200078e38ff */
[----:B------:R-:W2:Y:S04]  /*2a10*/  LDS.128 R20, [R64] ;  /* 0x0000000040147984 */ /* 0x000ea80000000c00 */
[----:B-1-3--:R-:W1:Y:S04]  /*2a20*/  LDS.128 R12, [R4+0x200] ;  /* 0x00020000040c7984 */ /* 0x00ae680000000c00 */
[----:B------:R-:W3:Y:S04]  /*2a30*/  LDS.128 R24, [R63] ;  /* 0x000000003f187984 */ /* 0x000ee80000000c00 */
[----:B------:R-:W4:Y:S01]  /*2a40*/  LDS.128 R56, [R4+0x400] ;  /* 0x0004000004387984 */ /* 0x000f220000000c00 */
[C---:B0-----:R-:W-:Y:S01]  /*2a50*/  FFMA R40, R28.reuse, R19, R32 ;  /* 0x000000131c287223 */ /* 0x041fe20000000020 */
[CC--:B------:R-:W-:Y:S01]  /*2a60*/  FFMA R38, R28.reuse, R17.reuse, R67 ;  /* 0x000000111c267223 */ /* 0x0c0fe20000000043 */
[-C--:B------:R-:W-:Y:S01]  /*2a70*/  FFMA R67, R28, R18.reuse, R61 ;  /* 0x000000121c437223 */ /* 0x080fe2000000003d */
[----:B------:R-:W-:Y:S01]  /*2a80*/  MOV R61, UR14 ;  /* 0x0000000e003d7c02 */ /* 0x000fe20008000f00 */
[C---:B--2---:R-:W-:Y:S01]  /*2a90*/  FFMA R42, R20.reuse, R17, R45 ;  /* 0x00000011142a7223 */ /* 0x044fe2000000002d */
[----:B------:R-:W-:Y:S01]  /*2aa0*/  FFMA R45, R20, R18, R33 ;  /* 0x00000012142d7223 */ /* 0x000fe20000000021 */
[----:B------:R-:W-:Y:S01]  /*2ab0*/  FFMA R77, R16, R28, R69 ;  /* 0x0000001c104d7223 */ /* 0x000fe20000000045 */
[----:B------:R-:W0:Y:S01]  /*2ac0*/  LDS.128 R32, [R62] ;  /* 0x000000003e207984 */ /* 0x000e220000000c00 */
[----:B------:R-:W-:Y:S01]  /*2ad0*/  LEA R61, R61, R62, 0x7 ;  /* 0x0000003e3d3d7211 */ /* 0x000fe200078e38ff */
[----:B-1----:R-:W-:Y:S01]  /*2ae0*/  FFMA R46, R15, R29, R40 ;  /* 0x0000001d0f2e7223 */ /* 0x002fe20000000028 */
[----:B------:R-:W-:Y:S01]  /*2af0*/  FFMA R44, R20, R19, R36 ;  /* 0x00000013142c7223 */ /* 0x000fe20000000024 */
[C---:B------:R-:W-:Y:S01]  /*2b00*/  FFMA R28, R13.reuse, R29, R38 ;  /* 0x0000001d0d1c7223 */ /* 0x040fe20000000026 */
[----:B---3--:R-:W-:Y:S01]  /*2b10*/  FFMA R40, R24, R17, R37 ;  /* 0x0000001118287223 */ /* 0x008fe20000000025 */
[----:B------:R-:W-:Y:S01]  /*2b20*/  FFMA R67, R14, R29, R67 ;  /* 0x0000001d0e437223 */ /* 0x000fe20000000043 */
[----:B------:R-:W1:Y:S01]  /*2b30*/  LDS.128 R36, [R61] ;  /* 0x000000003d247984 */ /* 0x000e620000000c00 */
[----:B------:R-:W-:Y:S01]  /*2b40*/  FFMA R43, R16, R24, R43 ;  /* 0x00000018102b7223 */ /* 0x000fe2000000002b */
[C---:B------:R-:W-:Y:S01]  /*2b50*/  FFMA R41, R24.reuse, R18, R41 ;  /* 0x0000001218297223 */ /* 0x040fe20000000029 */
[----:B------:R-:W-:Y:S01]  /*2b60*/  FFMA R10, R24, R19, R10 ;  /* 0x00000013180a7223 */ /* 0x000fe2000000000a */
[----:B------:R-:W-:Y:S01]  /*2b70*/  FFMA R77, R12, R29, R77 ;  /* 0x0000001d0c4d7223 */ /* 0x000fe2000000004d */
[----:B------:R-:W-:Y:S01]  /*2b80*/  LEA R60, R60, R61, 0x7 ;  /* 0x0000003d3c3c7211 */ /* 0x000fe200078e38ff */
[----:B----4-:R-:W-:Y:S01]  /*2b90*/  FFMA R29, R58, R30, R67 ;  /* 0x0000001e3a1d7223 */ /* 0x010fe20000000043 */
[-C--:B------:R-:W-:Y:S01]  /*2ba0*/  FFMA R69, R12, R25.reuse, R43 ;  /* 0x000000190c457223 */ /* 0x080fe2000000002b */
[-C--:B------:R-:W-:Y:S01]  /*2bb0*/  FFMA R66, R13, R25.reuse, R40 ;  /* 0x000000190d427223 */ /* 0x080fe20000000028 */
[-C--:B------:R-:W-:Y:S01]  /*2bc0*/  FFMA R71, R14, R25.reuse, R41 ;  /* 0x000000190e477223 */ /* 0x080fe20000000029 */
[----:B------:R-:W-:Y:S01]  /*2bd0*/  MOV R67, UR14 ;  /* 0x0000000e00437c02 */ /* 0x000fe20008000f00 */
[----:B------:R-:W-:Y:S01]  /*2be0*/  FFMA R47, R16, R20, R47 ;  /* 0x00000014102f7223 */ /* 0x000fe2000000002f */
[----:B------:R-:W-:Y:S01]  /*2bf0*/  FFMA R24, R15, R25, R10 ;  /* 0x000000190f187223 */ /* 0x000fe2000000000a */
[-C--:B------:R-:W-:Y:S01]  /*2c00*/  FFMA R20, R13, R21.reuse, R42 ;  /* 0x000000150d147223 */ /* 0x080fe2000000002a */
[----:B------:R-:W-:Y:S01]  /*2c10*/  LEA R10, R67, R60, 0x7 ;  /* 0x0000003c430a7211 */ /* 0x000fe200078e38ff */
[----:B------:R-:W2:Y:S01]  /*2c20*/  LDS.128 R40, [R60] ;  /* 0x000000003c287984 */ /* 0x000ea20000000c00 */
[-C--:B------:R-:W-:Y:S01]  /*2c30*/  FFMA R69, R56, R26.reuse, R69 ;  /* 0x0000001a38457223 */ /* 0x080fe20000000045 */
[-C--:B------:R-:W-:Y:S01]  /*2c40*/  FFMA R66, R57, R26.reuse, R66 ;  /* 0x0000001a39427223 */ /* 0x080fe20000000042 */
[-C--:B------:R-:W-:Y:S01]  /*2c50*/  FFMA R71, R58, R26.reuse, R71 ;  /* 0x0000001a3a477223 */ /* 0x080fe20000000047 */
[----:B------:R-:W-:Y:S01]  /*2c60*/  FFMA R26, R59, R26, R24 ;  /* 0x0000001a3b1a7223 */ /* 0x000fe20000000018 */
[-C--:B------:R-:W-:Y:S01]  /*2c70*/  FFMA R47, R12, R21.reuse, R47 ;  /* 0x000000150c2f7223 */ /* 0x080fe2000000002f */
[-C--:B------:R-:W-:Y:S01]  /*2c80*/  FFMA R45, R14, R21.reuse, R45 ;  /* 0x000000150e2d7223 */ /* 0x080fe2000000002d */
[----:B------:R-:W-:Y:S01]  /*2c90*/  FFMA R44, R15, R21, R44 ;  /* 0x000000150f2c7223 */ /* 0x000fe2000000002c */
[CC--:B------:R-:W-:Y:S01]  /*2ca0*/  FFMA R77, R56.reuse, R30.reuse, R77 ;  /* 0x0000001e384d7223 */ /* 0x0c0fe2000000004d */
[C---:B------:R-:W-:Y:S01]  /*2cb0*/  FFMA R28, R57.reuse, R30, R28 ;  /* 0x0000001e391c7223 */ /* 0x040fe2000000001c */
[-C--:B------:R-:W-:Y:S01]  /*2cc0*/  FFMA R21, R56, R22.reuse, R47 ;  /* 0x0000001638157223 */ /* 0x080fe2000000002f */
[-C--:B------:R-:W-:Y:S01]  /*2cd0*/  FFMA R20, R57, R22.reuse, R20 ;  /* 0x0000001639147223 */ /* 0x080fe20000000014 */
[----:B------:R-:W-:Y:S01]  /*2ce0*/  FFMA R25, R58, R22, R45 ;  /* 0x000000163a197223 */ /* 0x000fe2000000002d */
[C---:B------:R-:W-:Y:S01]  /*2cf0*/  FFMA R30, R59.reuse, R30, R46 ;  /* 0x0000001e3b1e7223 */ /* 0x040fe2000000002e */
[----:B------:R-:W-:-:S02]  /*2d00*/  FFMA R22, R59, R22, R44 ;  /* 0x000000163b167223 */ /* 0x000fc4000000002c */
[----:B------:R-:W3:Y:S01]  /*2d10*/  LDS.128 R44, [R10] ;  /* 0x000000000a2c7984 */ /* 0x000ee20000000c00 */
[----:B0-----:R-:W-:Y:S01]  /*2d20*/  FFMA R11, R16, R32, R11 ;  /* 0x00000020100b7223 */ /* 0x001fe2000000000b */
[C---:B------:R-:W-:Y:S01]  /*2d30*/  FFMA R24, R32.reuse, R17, R49 ;  /* 0x0000001120187223 */ /* 0x040fe20000000031 */
[C---:B------:R-:W-:Y:S01]  /*2d40*/  FFMA R51, R32.reuse, R18, R51 ;  /* 0x0000001220337223 */ /* 0x040fe20000000033 */
[----:B------:R-:W-:Y:S01]  /*2d50*/  FFMA R32, R32, R19, R48 ;  /* 0x0000001320207223 */ /* 0x000fe20000000030 */
[-C--:B------:R-:W-:Y:S01]  /*2d60*/  FFMA R49, R12, R33.reuse, R11 ;  /* 0x000000210c317223 */ /* 0x080fe2000000000b */
[----:B------:R-:W-:Y:S01]  /*2d70*/  LEA R11, R67, R10, 0x7 ;  /* 0x0000000a430b7211 */ /* 0x000fe200078e38ff */
[-C--:B------:R-:W-:Y:S01]  /*2d80*/  FFMA R24, R13, R33.reuse, R24 ;  /* 0x000000210d187223 */ /* 0x080fe20000000018 */
[-C--:B------:R-:W-:Y:S01]  /*2d90*/  FFMA R67, R14, R33.reuse, R51 ;  /* 0x000000210e437223 */ /* 0x080fe20000000033 */
[----:B------:R-:W-:Y:S01]  /*2da0*/  FFMA R32, R15, R33, R32 ;  /* 0x000000210f207223 */ /* 0x000fe20000000020 */
[-C--:B------:R-:W-:Y:S01]  /*2db0*/  FFMA R33, R56, R34.reuse, R49 ;  /* 0x0000002238217223 */ /* 0x080fe20000000031 */
[-C--:B------:R-:W-:Y:S01]  /*2dc0*/  FFMA R24, R57, R34.reuse, R24 ;  /* 0x0000002239187223 */ /* 0x080fe20000000018 */
[----:B------:R-:W0:Y:S01]  /*2dd0*/  LDS.128 R48, [R11] ;  /* 0x000000000b307984 */ /* 0x000e220000000c00 */
[-C--:B------:R-:W-:Y:S01]  /*2de0*/  FFMA R67, R58, R34.reuse, R67 ;  /* 0x000000223a437223 */ /* 0x080fe20000000043 */
[----:B------:R-:W-:Y:S01]  /*2df0*/  FFMA R34, R59, R34, R32 ;  /* 0x000000223b227223 */ /* 0x000fe20000000020 */
[----:B-1----:R-:W-:Y:S01]  /*2e00*/  FFMA R53, R16, R36, R53 ;  /* 0x0000002410357223 */ /* 0x002fe20000000035 */
[C---:B------:R-:W-:Y:S01]  /*2e10*/  FFMA R32, R36.reuse, R17, R55 ;  /* 0x0000001124207223 */ /* 0x040fe20000000037 */
[C---:B------:R-:W-:Y:S01]  /*2e20*/  FFMA R73, R36.reuse, R18, R73 ;  /* 0x0000001224497223 */ /* 0x040fe20000000049 */
[----:B------:R-:W-:Y:S01]  /*2e30*/  FFMA R36, R36, R19, R52 ;  /* 0x0000001324247223 */ /* 0x000fe20000000034 */
[-C--:B------:R-:W-:Y:S01]  /*2e40*/  FFMA R53, R12, R37.reuse, R53 ;  /* 0x000000250c357223 */ /* 0x080fe20000000035 */
[-C--:B------:R-:W-:Y:S01]  /*2e50*/  FFMA R32, R13, R37.reuse, R32 ;  /* 0x000000250d207223 */ /* 0x080fe20000000020 */
[-C--:B------:R-:W-:Y:S01]  /*2e60*/  FFMA R73, R14, R37.reuse, R73 ;  /* 0x000000250e497223 */ /* 0x080fe20000000049 */
[----:B------:R-:W-:Y:S01]  /*2e70*/  FFMA R52, R15, R37, R36 ;  /* 0x000000250f347223 */ /* 0x000fe20000000024 */
[-C--:B------:R-:W-:Y:S01]  /*2e80*/  FFMA R75, R56, R38.reuse, R53 ;  /* 0x00000026384b7223 */ /* 0x080fe20000000035 */
[-C--:B------:R-:W-:Y:S01]  /*2e90*/  FFMA R36, R57, R38.reuse, R32 ;  /* 0x0000002639247223 */ /* 0x080fe20000000020 */
[-C--:B------:R-:W-:Y:S01]  /*2ea0*/  FFMA R73, R58, R38.reuse, R73 ;  /* 0x000000263a497223 */ /* 0x080fe20000000049 */
[----:B------:R-:W-:Y:S01]  /*2eb0*/  FFMA R38, R59, R38, R52 ;  /* 0x000000263b267223 */ /* 0x000fe20000000034 */
[----:B--2---:R-:W-:Y:S01]  /*2ec0*/  FFMA R89, R16, R40, R89 ;  /* 0x0000002810597223 */ /* 0x004fe20000000059 */
[----:B------:R-:W1:Y:S01]  /*2ed0*/  LDS.128 R52, [R4+0x600] ;  /* 0x0006000004347984 */ /* 0x000e620000000c00 */
        /* <DEDUP_REMOVED lines=11> */
[----:B---3--:R-:W-:Y:S01]  /*2f90*/  FFMA R83, R44, R18, R83 ;  /* 0x000000122c537223 */ /* 0x008fe20000000053 */
[----:B------:R-:W-:Y:S01]  /*2fa0*/  FFMA R81, R16, R44, R81 ;  /* 0x0000002c10517223 */ /* 0x000fe20000000051 */
        /* <DEDUP_REMOVED lines=10> */
[----:B0-----:R-:W-:Y:S01]  /*3050*/  FFMA R85, R16, R48, R85 ;  /* 0x0000003010557223 */ /* 0x001fe20000000055 */
        /* <DEDUP_REMOVED lines=9> */
[----:B------:R-:W-:Y:S01]  /*30f0*/  LDS.128 R12, [R65+0x10] ;  /* 0x00001000410c7984 */ /* 0x000fe20000000c00 */
[-C--:B------:R-:W-:Y:S01]  /*3100*/  FFMA R83, R58, R50.reuse, R83 ;  /* 0x000000323a537223 */ /* 0x080fe20000000053 */
[----:B------:R-:W-:-:S02]  /*3110*/  FFMA R50, R59, R50, R48 ;  /* 0x000000323b327223 */ /* 0x000fc40000000030 */
[----:B------:R-:W0:Y:S01]  /*3120*/  LDS.128 R16, [R4+0x800] ;  /* 0x0008000004107984 */ /* 0x000e220000000c00 */
[-C--:B-1----:R-:W-:Y:S01]  /*3130*/  FFMA R77, R52, R31.reuse, R77 ;  /* 0x0000001f344d7223 */ /* 0x082fe2000000004d */
[-C--:B------:R-:W-:Y:S02]  /*3140*/  FFMA R81, R53, R31.reuse, R28 ;  /* 0x0000001f35517223 */ /* 0x080fe4000000001c */
[----:B------:R-:W1:Y:S01]  /*3150*/  LDS.128 R56, [R64+0x10] ;  /* 0x0000100040387984 */ /* 0x000e620000000c00 */
[-C--:B------:R-:W-:Y:S01]  /*3160*/  FFMA R85, R54, R31.reuse, R29 ;  /* 0x0000001f36557223 */ /* 0x080fe2000000001d */
[----:B------:R-:W-:Y:S01]  /*3170*/  FFMA R48, R55, R31, R30 ;  /* 0x0000001f37307223 */ /* 0x000fe2000000001e */
[-C--:B------:R-:W-:Y:S01]  /*3180*/  FFMA R68, R52, R23.reuse, R21 ;  /* 0x0000001734447223 */ /* 0x080fe20000000015 */
[----:B------:R-:W2:Y:S01]  /*3190*/  LDS.128 R28, [R4+0xa00] ;  /* 0x000a0000041c7984 */ /* 0x000ea20000000c00 */
[-C--:B------:R-:W-:Y:S01]  /*31a0*/  FFMA R70, R53, R23.reuse, R20 ;  /* 0x0000001735467223 */ /* 0x080fe20000000014 */
[-C--:B------:R-:W-:Y:S01]  /*31b0*/  FFMA R74, R54, R23.reuse, R25 ;  /* 0x00000017364a7223 */ /* 0x080fe20000000019 */
[----:B------:R-:W-:Y:S01]  /*31c0*/  FFMA R80, R55, R23, R22 ;  /* 0x0000001737507223 */ /* 0x000fe20000000016 */
[-C--:B------:R-:W-:Y:S01]  /*31d0*/  FFMA R87, R53, R27.reuse, R66 ;  /* 0x0000001b35577223 */ /* 0x080fe20000000042 */
[----:B------:R-:W3:Y:S01]  /*31e0*/  LDS.128 R20, [R63+0x10] ;  /* 0x000010003f147984 */ /* 0x000ee20000000c00 */
[-C--:B------:R-:W-:Y:S01]  /*31f0*/  FFMA R69, R52, R27.reuse, R69 ;  /* 0x0000001b34457223 */ /* 0x080fe20000000045 */
[CC--:B------:R-:W-:Y:S01]  /*3200*/  FFMA R89, R54.reuse, R27.reuse, R71 ;  /* 0x0000001b36597223 */ /* 0x0c0fe20000000047 */
[----:B------:R-:W-:Y:S01]  /*3210*/  FFMA R66, R55, R27, R26 ;  /* 0x0000001b37427223 */ /* 0x000fe2000000001a */
[CC--:B------:R-:W-:Y:S01]  /*3220*/  FFMA R91, R53.reuse, R35.reuse, R24 ;  /* 0x00000023355b7223 */ /* 0x0c0fe20000000018 */
[----:B------:R-:W-:Y:S01]  /*3230*/  FFMA R93, R54, R35, R67 ;  /* 0x00000023365d7223 */ /* 0x000fe20000000043 */
[----:B------:R-:W4:Y:S01]  /*3240*/  LDS.128 R24, [R62+0x10] ;  /* 0x000010003e187984 */ /* 0x000f220000000c00 */
[-C--:B------:R-:W-:Y:S01]  /*3250*/  FFMA R75, R52, R39.reuse, R75 ;  /* 0x00000027344b7223 */ /* 0x080fe2000000004b */
[-C--:B------:R-:W-:Y:S01]  /*3260*/  FFMA R67, R53, R39.reuse, R36 ;  /* 0x0000002735437223 */ /* 0x080fe20000000024 */
[CC--:B------:R-:W-:Y:S01]  /*3270*/  FFMA R73, R54.reuse, R39.reuse, R73 ;  /* 0x0000002736497223 */ /* 0x0c0fe20000000049 */
[----:B------:R-:W-:Y:S01]  /*3280*/  FFMA R76, R55, R39, R38 ;  /* 0x00000027374c7223 */ /* 0x000fe20000000026 */
[----:B------:R-:W-:Y:S01]  /*3290*/  FFMA R84, R54, R43, R37 ;  /* 0x0000002b36547223 */ /* 0x000fe20000000025 */
[----:B------:R-:W-:Y:S01]  /*32a0*/  FFMA R88, R53, R47, R40 ;  /* 0x0000002f35587223 */ /* 0x000fe20000000028 */
[----:B------:R-:W5:Y:S01]  /*32b0*/  LDS.128 R36, [R61+0x10] ;  /* 0x000010003d247984 */ /* 0x000f620000000c00 */
[CC--:B------:R-:W-:Y:S01]  /*32c0*/  FFMA R71, R52.reuse, R35.reuse, R33 ;  /* 0x0000002334477223 */ /* 0x0c0fe20000000021 */
[----:B------:R-:W-:Y:S01]  /*32d0*/  FFMA R72, R55, R35, R34 ;  /* 0x0000002337487223 */ /* 0x000fe20000000022 */
[-C--:B------:R-:W-:Y:S01]  /*32e0*/  FFMA R82, R53, R43.reuse, R32 ;  /* 0x0000002b35527223 */ /* 0x080fe20000000020 */
[CC--:B------:R-:W-:Y:S01]  /*32f0*/  FFMA R78, R52.reuse, R43.reuse, R41 ;  /* 0x0000002b344e7223 */ /* 0x0c0fe20000000029 */
[----:B------:R-:W5:Y:S01]  /*3300*/  LDS.128 R32, [R60+0x10] ;  /* 0x000010003c207984 */ /* 0x000f620000000c00 */
[C---:B------:R-:W-:Y:S01]  /*3310*/  FFMA R86, R55.reuse, R43, R42 ;  /* 0x0000002b37567223 */ /* 0x040fe2000000002a */
[-C--:B------:R-:W-:Y:S01]  /*3320*/  FFMA R79, R52, R47.reuse, R79 ;  /* 0x0000002f344f7223 */ /* 0x080fe2000000004f */
[-C--:B------:R-:W-:Y:S01]  /*3330*/  FFMA R90, R54, R47.reuse, R45 ;  /* 0x0000002f365a7223 */ /* 0x080fe2000000002d */
[----:B------:R-:W-:Y:S01]  /*3340*/  FFMA R94, R55, R47, R46 ;  /* 0x0000002f375e7223 */ /* 0x000fe2000000002e */
[-C--:B------:R-:W-:Y:S01]  /*3350*/  FFMA R92, R53, R51.reuse, R44 ;  /* 0x00000033355c7223 */ /* 0x080fe2000000002c */
[-C--:B------:R-:W-:Y:S01]  /*3360*/  FFMA R49, R52, R51.reuse, R49 ;  /* 0x0000003334317223 */ /* 0x080fe20000000031 */
[----:B------:R-:W5:Y:S01]  /*3370*/  LDS.128 R44, [R10+0x10] ;  /* 0x000010000a2c7984 */ /* 0x000f620000000c00 */
[----:B------:R-:W-:Y:S01]  /*3380*/  FFMA R83, R54, R51, R83 ;  /* 0x0000003336537223 */ /* 0x000fe20000000053 */
[----:B0-----:R-:W-:Y:S01]  /*3390*/  FFMA R40, R12, R17, R81 ;  /* 0x000000110c287223 */ /* 0x001fe20000000051 */
[----:B------:R-:W-:Y:S01]  /*33a0*/  FFMA R77, R16, R12, R77 ;  /* 0x0000000c104d7223 */ /* 0x000fe2000000004d */
[C---:B------:R-:W-:Y:S01]  /*33b0*/  FFMA R85, R12.reuse, R18, R85 ;  /* 0x000000120c557223 */ /* 0x040fe20000000055 */
[----:B------:R-:W-:Y:S01]  /*33c0*/  FFMA R48, R12, R19, R48 ;  /* 0x000000130c307223 */ /* 0x000fe20000000030 */
[----:B-1----:R-:W-:Y:S01]  /*33d0*/  FFMA R70, R56, R17, R70 ;  /* 0x0000001138467223 */ /* 0x002fe20000000046 */
[----:B------:R-:W-:Y:S01]  /*33e0*/  FFMA R41, R16, R56, R68 ;  /* 0x0000003810297223 */ /* 0x000fe20000000044 */
[C---:B------:R-:W-:Y:S01]  /*33f0*/  FFMA R43, R56.reuse, R18, R74 ;  /* 0x00000012382b7223 */ /* 0x040fe2000000004a */
[----:B------:R-:W-:Y:S01]  /*3400*/  FFMA R80, R56, R19, R80 ;  /* 0x0000001338507223 */ /* 0x000fe20000000050 */
[-C--:B--2---:R-:W-:Y:S01]  /*3410*/  FFMA R12, R29, R13.reuse, R40 ;  /* 0x0000000d1d0c7223 */ /* 0x084fe20000000028 */
[-C--:B------:R-:W-:Y:S01]  /*3420*/  FFMA R81, R28, R13.reuse, R77 ;  /* 0x0000000d1c517223 */ /* 0x080fe2000000004d */
[-C--:B------:R-:W-:Y:S01]  /*3430*/  FFMA R77, R30, R13.reuse, R85 ;  /* 0x0000000d1e4d7223 */ /* 0x080fe20000000055 */
[----:B------:R-:W-:Y:S01]  /*3440*/  FFMA R68, R31, R13, R48 ;  /* 0x0000000d1f447223 */ /* 0x000fe20000000030 */
[----:B------:R-:W-:Y:S01]  /*3450*/  FFMA R56, R29, R57, R70 ;  /* 0x000000391d387223 */ /* 0x000fe20000000046 */
[----:B---3--:R-:W-:Y:S01]  /*3460*/  FFMA R40, R20, R17, R87 ;  /* 0x0000001114287223 */ /* 0x008fe20000000057 */
[-C--:B------:R-:W-:Y:S01]  /*3470*/  FFMA R85, R28, R57.reuse, R41 ;  /* 0x000000391c557223 */ /* 0x080fe20000000029 */
[-C--:B------:R-:W-:Y:S01]  /*3480*/  FFMA R13, R30, R57.reuse, R43 ;  /* 0x000000391e0d7223 */ /* 0x080fe2000000002b */
[----:B------:R-:W-:Y:S01]  /*3490*/  FFMA R70, R31, R57, R80 ;  /* 0x000000391f467223 */ /* 0x000fe20000000050 */
[----:B------:R-:W-:Y:S01]  /*34a0*/  FFMA R69, R16, R20, R69 ;  /* 0x0000001410457223 */ /* 0x000fe20000000045 */
[C---:B------:R-:W-:Y:S01]  /*34b0*/  FFMA R57, R20.reuse, R18, R89 ;  /* 0x0000001214397223 */ /* 0x040fe20000000059 */
[----:B------:R-:W-:Y:S01]  /*34c0*/  FFMA R66, R20, R19, R66 ;  /* 0x0000001314427223 */ /* 0x000fe20000000042 */
[-C--:B------:R-:W-:Y:S01]  /*34d0*/  FFMA R20, R29, R21.reuse, R40 ;  /* 0x000000151d147223 */ /* 0x080fe20000000028 */
[-C--:B------:R-:W-:Y:S01]  /*34e0*/  FFMA R69, R28, R21.reuse, R69 ;  /* 0x000000151c457223 */ /* 0x080fe20000000045 */
[----:B------:R-:W0:Y:S01]  /*34f0*/  LDS.128 R40, [R11+0x10] ;  /* 0x000010000b287984 */ /* 0x000e220000000c00 */
[-C--:B------:R-:W-:Y:S01]  /*3500*/  FFMA R57, R30, R21.reuse, R57 ;  /* 0x000000151e397223 */ /* 0x080fe20000000039 */
[----:B------:R-:W-:Y:S01]  /*3510*/  FFMA R66, R31, R21, R66 ;  /* 0x000000151f427223 */ /* 0x000fe20000000042 */
[----:B----4-:R-:W-:Y:S01]  /*3520*/  FFMA R71, R16, R24, R71 ;  /* 0x0000001810477223 */ /* 0x010fe20000000047 */
[C---:B------:R-:W-:Y:S01]  /*3530*/  FFMA R48, R24.reuse, R17, R91 ;  /* 0x0000001118307223 */ /* 0x040fe2000000005b */
[C---:B------:R-:W-:Y:S01]  /*3540*/  FFMA R21, R24.reuse, R18, R93 ;  /* 0x0000001218157223 */ /* 0x040fe2000000005d */
[----:B------:R-:W-:Y:S01]  /*3550*/  FFMA R72, R24, R19, R72 ;  /* 0x0000001318487223 */ /* 0x000fe20000000048 */
[-C--:B------:R-:W-:Y:S01]  /*3560*/  FFMA R71, R28, R25.reuse, R71 ;  /* 0x000000191c477223 */ /* 0x080fe20000000047 */
[-C--:B------:R-:W-:Y:S01]  /*3570*/  FFMA R24, R29, R25.reuse, R48 ;  /* 0x000000191d187223 */ /* 0x080fe20000000030 */
[-C--:B------:R-:W-:Y:S01]  /*3580*/  FFMA R21, R30, R25.reuse, R21 ;  /* 0x000000191e157223 */ /* 0x080fe20000000015 */
[----:B------:R-:W-:Y:S01]  /*3590*/  FFMA R72, R31, R25, R72 ;  /* 0x000000191f487223 */ /* 0x000fe20000000048 */
[----:B-----5:R-:W-:Y:S01]  /*35a0*/  FFMA R75, R16, R36, R75 ;  /* 0x00000024104b7223 */ /* 0x020fe2000000004b */
[C---:B------:R-:W-:Y:S01]  /*35b0*/  FFMA R48, R36.reuse, R17, R67 ;  /* 0x0000001124307223 */ /* 0x040fe20000000043 */
[C---:B------:R-:W-:Y:S01]  /*35c0*/  FFMA R25, R36.reuse, R18, R73 ;  /* 0x0000001224197223 */ /* 0x040fe20000000049 */
[----:B------:R-:W-:Y:S01]  /*35d0*/  FFMA R74, R36, R19, R76 ;  /* 0x00000013244a7223 */ /* 0x000fe2000000004c */
[-C--:B------:R-:W-:Y:S01]  /*35e0*/  FFMA R67, R28, R37.reuse, R75 ;  /* 0x000000251c437223 */ /* 0x080fe2000000004b */
[-C--:B------:R-:W-:Y:S01]  /*35f0*/  FFMA R36, R29, R37.reuse, R48 ;  /* 0x000000251d247223 */ /* 0x080fe20000000030 */
[-C--:B------:R-:W-:Y:S01]  /*3600*/  FFMA R25, R30, R37.reuse, R25 ;  /* 0x000000251e197223 */ /* 0x080fe20000000019 */
[----:B------:R-:W-:Y:S01]  /*3610*/  FFMA R74, R31, R37, R74 ;  /* 0x000000251f4a7223 */ /* 0x000fe2000000004a */
[----:B------:R-:W-:Y:S01]  /*3620*/  FFMA R37, R16, R32, R78 ;  /* 0x0000002010257223 */ /* 0x000fe2000000004e */
        /* <DEDUP_REMOVED lines=11> */
[----:B------:R-:W-:Y:S01]  /*36e0*/  FFMA R96, R55, R51, R50 ;  /* 0x0000003337607223 */ /* 0x000fe20000000032 */
[-C--:B------:R-:W-:Y:S01]  /*36f0*/  FFMA R75, R28, R45.reuse, R75 ;  /* 0x0000002d1c4b7223 */ /* 0x080fe2000000004b */
[----:B------:R-:W1:Y:S01]  /*3700*/  LDS.128 R52, [R4+0xc00] ;  /* 0x000c000004347984 */ /* 0x000e620000000c00 */
[-C--:B------:R-:W-:Y:S01]  /*3710*/  FFMA R44, R29, R45.reuse, R88 ;  /* 0x0000002d1d2c7223 */ /* 0x080fe20000000058 */
[-C--:B------:R-:W-:Y:S01]  /*3720*/  FFMA R33, R30, R45.reuse, R33 ;  /* 0x0000002d1e217223 */ /* 0x080fe20000000021 */
[----:B------:R-:W-:Y:S01]  /*3730*/  FFMA R78, R31, R45, R78 ;  /* 0x0000002d1f4e7223 */ /* 0x000fe2000000004e */
[----:B0-----:R-:W-:Y:S01]  /*3740*/  FFMA R45, R16, R40, R49 ;  /* 0x00000028102d7223 */ /* 0x001fe20000000031 */
[C---:B------:R-:W-:Y:S01]  /*3750*/  FFMA R16, R40.reuse, R17, R92 ;  /* 0x0000001128107223 */ /* 0x040fe2000000005c */
[----:B------:R-:W0:Y:S01]  /*3760*/  LDS.128 R48, [R4+0xe00] ;  /* 0x000e000004307984 */ /* 0x000e220000000c00 */
[C---:B------:R-:W-:Y:S01]  /*3770*/  FFMA R83, R40.reuse, R18, R83 ;  /* 0x0000001228537223 */ /* 0x040fe20000000053 */
[----:B------:R-:W-:Y:S01]  /*3780*/  FFMA R18, R40, R19, R96 ;  /* 0x0000001328127223 */ /* 0x000fe20000000060 */
[-C--:B------:R-:W-:Y:S01]  /*3790*/  FFMA R16, R29, R41.reuse, R16 ;  /* 0x000000291d107223 */ /* 0x080fe20000000010 */
[-C--:B------:R-:W-:Y:S01]  /*37a0*/  FFMA R17, R28, R41.reuse, R45 ;  /* 0x000000291c117223 */ /* 0x080fe2000000002d */
[-C--:B------:R-:W-:Y:S01]  /*37b0*/  FFMA R19, R30, R41.reuse, R83 ;  /* 0x000000291e137223 */ /* 0x080fe20000000053 */
[----:B------:R-:W-:Y:S01]  /*37c0*/  FFMA R18, R31, R41, R18 ;  /* 0x000000291f127223 */ /* 0x000fe20000000012 */
[-C--:B-1----:R-:W-:Y:S01]  /*37d0*/  FFMA R12, R53, R14.reuse, R12 ;  /* 0x0000000e350c7223 */ /* 0x082fe2000000000c */
[-C--:B------:R-:W-:Y:S01]  /*37e0*/  FFMA R77, R54, R14.reuse, R77 ;  /* 0x0000000e364d7223 */ /* 0x080fe2000000004d */
[CC--:B------:R-:W-:Y:S01]  /*37f0*/  FFMA R81, R52.reuse, R14.reuse, R81 ;  /* 0x0000000e34517223 */ /* 0x0c0fe20000000051 */
        /* <DEDUP_REMOVED lines=9> */
[C---:B------:R-:W-:Y:S01]  /*3890*/  FFMA R24, R53.reuse, R26, R24 ;  /* 0x0000001a35187223 */ /* 0x040fe20000000018 */
[C---:B------:R-:W-:Y:S01]  /*38a0*/  FFMA R36, R53.reuse, R38, R36 ;  /* 0x0000002635247223 */ /* 0x040fe20000000024 */
[C---:B------:R-:W-:Y:S01]  /*38b0*/  FFMA R32, R53.reuse, R34, R32 ;  /* 0x0000002235207223 */ /* 0x040fe20000000020 */
[C---:B------:R-:W-:Y:S01]  /*38c0*/  FFMA R44, R53.reuse, R46, R44 ;  /* 0x0000002e352c7223 */ /* 0x040fe2000000002c */
[----:B------:R-:W-:Y:S01]  /*38d0*/  FFMA R40, R53, R42, R16 ;  /* 0x0000002a35287223 */ /* 0x000fe20000000010 */
[-C--:B------:R-:W-:Y:S01]  /*38e0*/  FFMA R71, R52, R26.reuse, R71 ;  /* 0x0000001a34477223 */ /* 0x080fe20000000047 */
[-C--:B------:R-:W-:Y:S01]  /*38f0*/  FFMA R31, R54, R26.reuse, R21 ;  /* 0x0000001a361f7223 */ /* 0x080fe20000000015 */
[C---:B------:R-:W-:Y:S01]  /*3900*/  FFMA R72, R55.reuse, R26, R72 ;  /* 0x0000001a37487223 */ /* 0x040fe20000000048 */
[-C--:B------:R-:W-:Y:S01]  /*3910*/  FFMA R79, R52, R42.reuse, R17 ;  /* 0x0000002a344f7223 */ /* 0x080fe20000000011 */
[----:B------:R-:W-:Y:S01]  /*3920*/  FFMA R53, R54, R42, R19 ;  /* 0x0000002a36357223 */ /* 0x000fe20000000013 */
[C---:B------:R-:W-:Y:S01]  /*3930*/  FFMA R74, R55.reuse, R38, R74 ;  /* 0x00000026374a7223 */ /* 0x040fe2000000004a */
[-C--:B------:R-:W-:Y:S01]  /*3940*/  FFMA R37, R52, R34.reuse, R37 ;  /* 0x0000002234257223 */ /* 0x080fe20000000025 */
[C---:B------:R-:W-:Y:S01]  /*3950*/  FFMA R76, R55.reuse, R34, R76 ;  /* 0x00000022374c7223 */ /* 0x040fe2000000004c */
[C---:B------:R-:W-:Y:S01]  /*3960*/  FFMA R78, R55.reuse, R46, R78 ;  /* 0x0000002e374e7223 */ /* 0x040fe2000000004e */
[----:B------:R-:W-:Y:S01]  /*3970*/  FFMA R42, R55, R42, R18 ;  /* 0x0000002a372a7223 */ /* 0x000fe20000000012 */
[-C--:B0-----:R-:W-:Y:S01]  /*3980*/  FFMA R83, R50, R15.reuse, R77 ;  /* 0x0000000f32537223 */ /* 0x081fe2000000004d */
[-C--:B------:R-:W-:Y:S01]  /*3990*/  FFMA R67, R52, R38.reuse, R67 ;  /* 0x0000002634437223 */ /* 0x080fe20000000043 */
[----:B------:R-:W-:Y:S01]  /*39a0*/  FFMA R45, R54, R38, R25 ;  /* 0x00000026362d7223 */ /* 0x000fe20000000019 */
[CC--:B------:R-:W-:Y:S01]  /*39b0*/  FFMA R81, R48.reuse, R15.reuse, R81 ;  /* 0x0000000f30517223 */ /* 0x0c0fe20000000051 */
[-C--:B------:R-:W-:Y:S01]  /*39c0*/  FFMA R55, R49, R15.reuse, R12 ;  /* 0x0000000f31377223 */ /* 0x080fe2000000000c */
[----:B------:R-:W-:Y:S01]  /*39d0*/  FFMA R68, R51, R15, R68 ;  /* 0x0000000f33447223 */ /* 0x000fe20000000044 */
[-C--:B------:R-:W-:Y:S01]  /*39e0*/  FFMA R85, R48, R59.reuse, R85 ;  /* 0x0000003b30557223 */ /* 0x080fe20000000055 */
[-C--:B------:R-:W-:Y:S01]  /*39f0*/  FFMA R77, R49, R59.reuse, R56 ;  /* 0x0000003b314d7223 */ /* 0x080fe20000000038 */
[-C--:B------:R-:W-:Y:S01]  /*3a00*/  FFMA R87, R50, R59.reuse, R29 ;  /* 0x0000003b32577223 */ /* 0x080fe2000000001d */
[----:B------:R-:W-:Y:S01]  /*3a10*/  FFMA R70, R51, R59, R70 ;  /* 0x0000003b33467223 */ /* 0x000fe20000000046 */
[----:B------:R-:W-:Y:S01]  /*3a20*/  FFMA R73, R54, R34, R73 ;  /* 0x0000002236497223 */ /* 0x000fe20000000049 */
[----:B------:R-:W-:Y:S01]  /*3a30*/  LDS.128 R16, [R65+0x20] ;  /* 0x0000200041107984 */ /* 0x000fe20000000c00 */
[-C--:B------:R-:W-:Y:S01]  /*3a40*/  FFMA R69, R48, R23.reuse, R69 ;  /* 0x0000001730457223 */ /* 0x080fe20000000045 */
[-C--:B------:R-:W-:Y:S01]  /*3a50*/  FFMA R59, R49, R23.reuse, R20 ;  /* 0x00000017313b7223 */ /* 0x080fe20000000014 */
[-C--:B------:R-:W-:Y:S01]  /*3a60*/  FFMA R57, R50, R23.reuse, R57 ;  /* 0x0000001732397223 */ /* 0x080fe20000000039 */
[----:B------:R-:W0:Y:S01]  /*3a70*/  LDS.128 R12, [R4+0x1000] ;  /* 0x00100000040c7984 */ /* 0x000e220000000c00 */
[----:B------:R-:W-:Y:S01]  /*3a80*/  FFMA R66, R51, R23, R66 ;  /* 0x0000001733427223 */ /* 0x000fe20000000042 */
[-C--:B------:R-:W-:Y:S01]  /*3a90*/  FFMA R75, R52, R46.reuse, R75 ;  /* 0x0000002e344b7223 */ /* 0x080fe2000000004b */
[----:B------:R-:W-:Y:S01]  /*3aa0*/  FFMA R41, R54, R46, R33 ;  /* 0x0000002e36297223 */ /* 0x000fe20000000021 */
[----:B------:R-:W1:Y:S01]  /*3ab0*/  LDS.128 R20, [R64+0x20] ;  /* 0x0000200040147984 */ /* 0x000e620000000c00 */
[-C--:B------:R-:W-:Y:S01]  /*3ac0*/  FFMA R71, R48, R27.reuse, R71 ;  /* 0x0000001b30477223 */ /* 0x080fe20000000047 */
[-C--:B------:R-:W-:Y:S01]  /*3ad0*/  FFMA R89, R49, R27.reuse, R24 ;  /* 0x0000001b31597223 */ /* 0x080fe20000000018 */
[-C--:B------:R-:W-:Y:S01]  /*3ae0*/  FFMA R91, R50, R27.reuse, R31 ;  /* 0x0000001b325b7223 */ /* 0x080fe2000000001f */
[----:B------:R-:W-:Y:S01]  /*3af0*/  FFMA R72, R51, R27, R72 ;  /* 0x0000001b33487223 */ /* 0x000fe20000000048 */
[-C--:B------:R-:W-:Y:S01]  /*3b00*/  FFMA R67, R48, R39.reuse, R67 ;  /* 0x0000002730437223 */ /* 0x080fe20000000043 */
[----:B------:R-:W2:Y:S01]  /*3b10*/  LDS.128 R24, [R63+0x20] ;  /* 0x000020003f187984 */ /* 0x000ea20000000c00 */
[-C--:B------:R-:W-:Y:S01]  /*3b20*/  FFMA R93, R49, R39.reuse, R36 ;  /* 0x00000027315d7223 */ /* 0x080fe20000000024 */
[-C--:B------:R-:W-:Y:S01]  /*3b30*/  FFMA R95, R50, R39.reuse, R45 ;  /* 0x00000027325f7223 */ /* 0x080fe2000000002d */
[----:B------:R-:W-:Y:S01]  /*3b40*/  FFMA R74, R51, R39, R74 ;  /* 0x00000027334a7223 */ /* 0x000fe2000000004a */
[----:B------:R-:W3:Y:S01]  /*3b50*/  LDS.128 R28, [R62+0x20] ;  /* 0x000020003e1c7984 */ /* 0x000ee20000000c00 */
[-C--:B------:R-:W-:Y:S01]  /*3b60*/  FFMA R97, R48, R35.reuse, R37 ;  /* 0x0000002330617223 */ /* 0x080fe20000000025 */
[-C--:B------:R-:W-:Y:S01]  /*3b70*/  FFMA R99, R49, R35.reuse, R32 ;  /* 0x0000002331637223 */ /* 0x080fe20000000020 */
[-C--:B------:R-:W-:Y:S01]  /*3b80*/  FFMA R73, R50, R35.reuse, R73 ;  /* 0x0000002332497223 */ /* 0x080fe20000000049 */
[----:B------:R-:W-:Y:S01]  /*3b90*/  FFMA R76, R51, R35, R76 ;  /* 0x00000023334c7223 */ /* 0x000fe2000000004c */
[----:B------:R-:W4:Y:S01]  /*3ba0*/  LDS.128 R36, [R61+0x20] ;  /* 0x000020003d247984 */ /* 0x000f220000000c00 */
[-C--:B------:R-:W-:Y:S01]  /*3bb0*/  FFMA R75, R48, R47.reuse, R75 ;  /* 0x0000002f304b7223 */ /* 0x080fe2000000004b */
[-C--:B------:R-:W-:Y:S01]  /*3bc0*/  FFMA R101, R49, R47.reuse, R44 ;  /* 0x0000002f31657223 */ /* 0x080fe2000000002c */
[-C--:B------:R-:W-:Y:S01]  /*3bd0*/  FFMA R103, R50, R47.reuse, R41 ;  /* 0x0000002f32677223 */ /* 0x080fe20000000029 */
[----:B------:R-:W5:Y:S01]  /*3be0*/  LDS.128 R32, [R60+0x20] ;  /* 0x000020003c207984 */ /* 0x000f620000000c00 */
[----:B------:R-:W-:Y:S01]  /*3bf0*/  FFMA R78, R51, R47, R78 ;  /* 0x0000002f334e7223 */ /* 0x000fe2000000004e */
[-C--:B------:R-:W-:Y:S01]  /*3c00*/  FFMA R107, R48, R43.reuse, R79 ;  /* 0x0000002b306b7223 */ /* 0x080fe2000000004f */
[-C--:B------:R-:W-:Y:S01]  /*3c10*/  FFMA R79, R49, R43.reuse, R40 ;  /* 0x0000002b314f7223 */ /* 0x080fe20000000028 */
[----:B------:R-:W5:Y:S01]  /*3c20*/  LDS.128 R44, [R10+0x20] ;  /* 0x000020000a2c7984 */ /* 0x000f620000000c00 */
[-C--:B------:R-:W-:Y:S01]  /*3c30*/  FFMA R105, R50, R43.reuse, R53 ;  /* 0x0000002b32697223 */ /* 0x080fe20000000035 */
[----:B------:R-:W-:-:S02]  /*3c40*/  FFMA R56, R51, R43, R42 ;  /* 0x0000002b33387223 */ /* 0x000fc4000000002a */
[----:B------:R-:W5:Y:S04]  /*3c50*/  LDS.128 R40, [R11+0x20] ;  /* 0x000020000b287984 */ /* 0x000f680000000c00 */
[----:B------:R-:W5:Y:S01]  /*3c60*/  LDS.128 R48, [R4+0x1200] ;  /* 0x0012000004307984 */ /* 0x000f620000000c00 */
[----:B0-----:R-:W-:Y:S01]  /*3c70*/  FFMA R81, R12, R16, R81 ;  /* 0x000000100c517223 */ /* 0x001fe20000000051 */
[C---:B------:R-:W-:Y:S01]  /*3c80*/  FFMA R58, R16.reuse, R13, R55 ;  /* 0x0000000d103a7223 */ /* 0x040fe20000000037 */
[C---:B------:R-:W-:Y:S01]  /*3c90*/  FFMA R83, R16.reuse, R14, R83 ;  /* 0x0000000e10537223 */ /* 0x040fe20000000053 */
[----:B------:R-:W-:Y:S01]  /*3ca0*/  FFMA R68, R16, R15, R68 ;  /* 0x0000000f10447223 */ /* 0x000fe20000000044 */
[----:B-1----:R-:W-:Y:S01]  /*3cb0*/  FFMA R85, R12, R20, R85 ;  /* 0x000000140c557223 */ /* 0x002fe20000000055 */
[C---:B------:R-:W-:Y:S01]  /*3cc0*/  FFMA R16, R20.reuse, R13, R77 ;  /* 0x0000000d14107223 */ /* 0x040fe2000000004d */
[C---:B------:R-:W-:Y:S01]  /*3cd0*/  FFMA R87, R20.reuse, R14, R87 ;  /* 0x0000000e14577223 */ /* 0x040fe20000000057 */
[----:B------:R-:W-:Y:S01]  /*3ce0*/  FFMA R70, R20, R15, R70 ;  /* 0x0000000f14467223 */ /* 0x000fe20000000046 */
[----:B------:R-:W0:Y:S01]  /*3cf0*/  LDS.128 R52, [R4+0x1400] ;  /* 0x0014000004347984 */ /* 0x000e220000000c00 */
[----:B--2---:R-:W-:Y:S01]  /*3d00*/  FFMA R69, R12, R24, R69 ;  /* 0x000000180c457223 */ /* 0x004fe20000000045 */
[C---:B------:R-:W-:Y:S01]  /*3d10*/  FFMA R20, R24.reuse, R13, R59 ;  /* 0x0000000d18147223 */ /* 0x040fe2000000003b */
[C---:B------:R-:W-:Y:S01]  /*3d20*/  FFMA R57, R24.reuse, R14, R57 ;  /* 0x0000000e18397223 */ /* 0x040fe20000000039 */
[----:B------:R-:W-:Y:S01]  /*3d30*/  FFMA R66, R24, R15, R66 ;  /* 0x0000000f18427223 */ /* 0x000fe20000000042 */
[----:B---3--:R-:W-:Y:S01]  /*3d40*/  FFMA R71, R12, R28, R71 ;  /* 0x0000001c0c477223 */ /* 0x008fe20000000047 */
[C---:B------:R-:W-:Y:S01]  /*3d50*/  FFMA R24, R28.reuse, R13, R89 ;  /* 0x0000000d1c187223 */ /* 0x040fe20000000059 */
[C---:B------:R-:W-:Y:S01]  /*3d60*/  FFMA R91, R28.reuse, R14, R91 ;  /* 0x0000000e1c5b7223 */ /* 0x040fe2000000005b */
[----:B------:R-:W-:Y:S01]  /*3d70*/  FFMA R72, R28, R15, R72 ;  /* 0x0000000f1c487223 */ /* 0x000fe20000000048 */
[----:B----4-:R-:W-:Y:S01]  /*3d80*/  FFMA R67, R12, R36, R67 ;  /* 0x000000240c437223 */ /* 0x010fe20000000043 */
[C---:B------:R-:W-:Y:S01]  /*3d90*/  FFMA R28, R36.reuse, R13, R93 ;  /* 0x0000000d241c7223 */ /* 0x040fe2000000005d */
[C---:B------:R-:W-:Y:S01]  /*3da0*/  FFMA R95, R36.reuse, R14, R95 ;  /* 0x0000000e245f7223 */ /* 0x040fe2000000005f */
[----:B------:R-:W-:Y:S01]  /*3db0*/  FFMA R74, R36, R15, R74 ;  /* 0x0000000f244a7223 */ /* 0x000fe2000000004a */
[----:B-----5:R-:W-:Y:S01]  /*3dc0*/  FFMA R97, R12, R32, R97 ;  /* 0x000000200c617223 */ /* 0x020fe20000000061 */
[C---:B------:R-:W-:Y:S01]  /*3dd0*/  FFMA R36, R32.reuse, R13, R99 ;  /* 0x0000000d20247223 */ /* 0x040fe20000000063 */
[C---:B------:R-:W-:Y:S01]  /*3de0*/  FFMA R73, R32.reuse, R14, R73 ;  /* 0x0000000e20497223 */ /* 0x040fe20000000049 */
[----:B------:R-:W-:Y:S01]  /*3df0*/  FFMA R76, R32, R15, R76 ;  /* 0x0000000f204c7223 */ /* 0x000fe2000000004c */
[----:B------:R-:W-:Y:S01]  /*3e00*/  FFMA R75, R12, R44, R75 ;  /* 0x0000002c0c4b7223 */ /* 0x000fe2000000004b */
[C---:B------:R-:W-:Y:S01]  /*3e10*/  FFMA R32, R44.reuse, R13, R101 ;  /* 0x0000000d2c207223 */ /* 0x040fe20000000065 */
[C---:B------:R-:W-:Y:S01]  /*3e20*/  FFMA R103, R44.reuse, R14, R103 ;  /* 0x0000000e2c677223 */ /* 0x040fe20000000067 */
[----:B------:R-:W-:Y:S01]  /*3e30*/  FFMA R78, R44, R15, R78 ;  /* 0x0000000f2c4e7223 */ /* 0x000fe2000000004e */
[----:B------:R-:W-:Y:S01]  /*3e40*/  FFMA R107, R12, R40, R107 ;  /* 0x000000280c6b7223 */ /* 0x000fe2000000006b */
[C---:B------:R-:W-:Y:S01]  /*3e50*/  FFMA R44, R40.reuse, R13, R79 ;  /* 0x0000000d282c7223 */ /* 0x040fe2000000004f */
[C---:B------:R-:W-:Y:S01]  /*3e60*/  FFMA R105, R40.reuse, R14, R105 ;  /* 0x0000000e28697223 */ /* 0x040fe20000000069 */
[----:B------:R-:W-:Y:S01]  /*3e70*/  FFMA R56, R40, R15, R56 ;  /* 0x0000000f28387223 */ /* 0x000fe20000000038 */
[-C--:B------:R-:W-:Y:S01]  /*3e80*/  FFMA R81, R48, R17.reuse, R81 ;  /* 0x0000001130517223 */ /* 0x080fe20000000051 */
[----:B------:R-:W1:Y:S01]  /*3e90*/  LDS.128 R12, [R4+0x1600] ;  /* 0x00160000040c7984 */ /* 0x000e620000000c00 */
[-C--:B------:R-:W-:Y:S01]  /*3ea0*/  FFMA R58, R49, R17.reuse, R58 ;  /* 0x00000011313a7223 */ /* 0x080fe2000000003a */
[-C--:B------:R-:W-:Y:S01]  /*3eb0*/  FFMA R83, R50, R17.reuse, R83 ;  /* 0x0000001132537223 */ /* 0x080fe20000000053 */
[----:B------:R-:W-:Y:S01]  /*3ec0*/  FFMA R68, R51, R17, R68 ;  /* 0x0000001133447223 */ /* 0x000fe20000000044 */
[-C--:B------:R-:W-:Y:S01]  /*3ed0*/  FFMA R69, R48, R25.reuse, R69 ;  /* 0x0000001930457223 */ /* 0x080fe20000000045 */
[CC--:B------:R-:W-:Y:S01]  /*3ee0*/  FFMA R20, R49.reuse, R25.reuse, R20 ;  /* 0x0000001931147223 */ /* 0x0c0fe20000000014 */
[----:B------:R-:W-:Y:S01]  /*3ef0*/  FFMA R57, R50, R25, R57 ;  /* 0x0000001932397223 */ /* 0x000fe20000000039 */
[-C--:B------:R-:W-:Y:S01]  /*3f00*/  FFMA R85, R48, R21.reuse, R85 ;  /* 0x0000001530557223 */ /* 0x080fe20000000055 */
[-C--:B------:R-:W-:Y:S01]  /*3f10*/  FFMA R16, R49, R21.reuse, R16 ;  /* 0x0000001531107223 */ /* 0x080fe20000000010 */
[-C--:B------:R-:W-:Y:S01]  /*3f20*/  FFMA R87, R50, R21.reuse, R87 ;  /* 0x0000001532577223 */ /* 0x080fe20000000057 */
[C---:B------:R-:W-:Y:S01]  /*3f30*/  FFMA R70, R51.reuse, R21, R70 ;  /* 0x0000001533467223 */ /* 0x040fe20000000046 */
[----:B------:R-:W-:Y:S01]  /*3f40*/  FFMA R66, R51, R25, R66 ;  /* 0x0000001933427223 */ /* 0x000fe20000000042 */
[C---:B------:R-:W-:Y:S01]  /*3f50*/  FFMA R24, R49.reuse, R29, R24 ;  /* 0x0000001d31187223 */ /* 0x040fe20000000018 */
[----:B------:R-:W-:Y:S01]  /*3f60*/  FFMA R28, R49, R37, R28 ;  /* 0x00000025311c7223 */ /* 0x000fe2000000001c */
[-C--:B0-----:R-:W-:Y:S01]  /*3f70*/  FFMA R81, R52, R18.reuse, R81 ;  /* 0x0000001234517223 */ /* 0x081fe20000000051 */
[-C--:B------:R-:W-:Y:S01]  /*3f80*/  FFMA R58, R53, R18.reuse, R58 ;  /* 0x00000012353a7223 */ /* 0x080fe2000000003a */
[-C--:B------:R-:W-:Y:S01]  /*3f90*/  FFMA R83, R54, R18.reuse, R83 ;  /* 0x0000001236537223 */ /* 0x080fe20000000053 */
[----:B------:R-:W-:Y:S01]  /*3fa0*/  FFMA R68, R55, R18, R68 ;  /* 0x0000001237447223 */ /* 0x000fe20000000044 */
[-C--:B------:R-:W-:Y:S01]  /*3fb0*/  FFMA R71, R48, R29.reuse, R71 ;  /* 0x0000001d30477223 */ /* 0x080fe20000000047 */
[-C--:B------:R-:W-:Y:S01]  /*3fc0*/  FFMA R91, R50, R29.reuse, R91 ;  /* 0x0000001d325b7223 */ /* 0x080fe2000000005b */
[C---:B------:R-:W-:Y:S01]  /*3fd0*/  FFMA R72, R51.reuse, R29, R72 ;  /* 0x0000001d33487223 */ /* 0x040fe20000000048 */
[----:B------:R-:W-:Y:S01]  /*3fe0*/  FFMA R74, R51, R37, R74 ;  /* 0x00000025334a7223 */ /* 0x000fe2000000004a */
[-C--:B------:R-:W-:Y:S01]  /*3ff0*/  FFMA R36, R49, R33.reuse, R36 ;  /* 0x0000002131247223 */ /* 0x080fe20000000024 */
[----:B------:R-:W-:Y:S01]  /*4000*/  FFMA R76, R51, R33, R76 ;  /* 0x00000021334c7223 */ /* 0x000fe2000000004c */
[-C--:B------:R-:W-:Y:S01]  /*4010*/  FFMA R32, R49, R45.reuse, R32 ;  /* 0x0000002d31207223 */ /* 0x080fe20000000020 */
[----:B------:R-:W-:Y:S01]  /*4020*/  FFMA R78, R51, R45, R78 ;  /* 0x0000002d334e7223 */ /* 0x000fe2000000004e */
[-C--:B------:R-:W-:Y:S01]  /*4030*/  FFMA R44, R49, R41.reuse, R44 ;  /* 0x00000029312c7223 */ /* 0x080fe2000000002c */
[----:B------:R-:W-:Y:S01]  /*4040*/  FFMA R56, R51, R41, R56 ;  /* 0x0000002933387223 */ /* 0x000fe20000000038 */
[-C--:B------:R-:W-:Y:S01]  /*4050*/  FFMA R69, R52, R26.reuse, R69 ;  /* 0x0000001a34457223 */ /* 0x080fe20000000045 */
[CC--:B------:R-:W-:Y:S01]  /*4060*/  FFMA R20, R53.reuse, R26.reuse, R20 ;  /* 0x0000001a35147223 */ /* 0x0c0fe20000000014 */
[----:B------:R-:W-:Y:S01]  /*4070*/  FFMA R57, R54, R26, R57 ;  /* 0x0000001a36397223 */ /* 0x000fe20000000039 */
[-C--:B------:R-:W-:Y:S01]  /*4080*/  FFMA R67, R48, R37.reuse, R67 ;  /* 0x0000002530437223 */ /* 0x080fe20000000043 */
[----:B------:R-:W-:Y:S01]  /*4090*/  FFMA R95, R50, R37, R95 ;  /* 0x00000025325f7223 */ /* 0x000fe2000000005f */
[C---:B------:R-:W-:Y:S01]  /*40a0*/  FFMA R97, R48.reuse, R33, R97 ;  /* 0x0000002130617223 */ /* 0x040fe20000000061 */
[C---:B------:R-:W-:Y:S01]  /*40b0*/  FFMA R75, R48.reuse, R45, R75 ;  /* 0x0000002d304b7223 */ /* 0x040fe2000000004b */
[----:B------:R-:W-:Y:S01]  /*40c0*/  FFMA R107, R48, R41, R107 ;  /* 0x00000029306b7223 */ /* 0x000fe2000000006b */
[-C--:B------:R-:W-:Y:S01]  /*40d0*/  FFMA R85, R52, R22.reuse, R85 ;  /* 0x0000001634557223 */ /* 0x080fe20000000055 */
[-C--:B------:R-:W-:Y:S01]  /*40e0*/  FFMA R40, R53, R22.reuse, R16 ;  /* 0x0000001635287223 */ /* 0x080fe20000000010 */
[-C--:B------:R-:W-:Y:S01]  /*40f0*/  FFMA R87, R54, R22.reuse, R87 ;  /* 0x0000001636577223 */ /* 0x080fe20000000057 */
[C---:B------:R-:W-:Y:S01]  /*4100*/  FFMA R70, R55.reuse, R22, R70 ;  /* 0x0000001637467223 */ /* 0x040fe20000000046 */
[----:B------:R-:W-:Y:S01]  /*4110*/  FFMA R26, R55, R26, R66 ;  /* 0x0000001a371a7223 */ /* 0x000fe20000000042 */
[C---:B------:R-:W-:Y:S01]  /*4120*/  FFMA R24, R53.reuse, R30, R24 ;  /* 0x0000001e35187223 */ /* 0x040fe20000000018 */
[C---:B------:R-:W-:Y:S01]  /*4130*/  FFMA R73, R50.reuse, R33, R73 ;  /* 0x0000002132497223 */ /* 0x040fe20000000049 */
[C---:B------:R-:W-:Y:S01]  /*4140*/  FFMA R105, R50.reuse, R41, R105 ;  /* 0x0000002932697223 */ /* 0x040fe20000000069 */
[----:B------:R-:W-:Y:S01]  /*4150*/  FFMA R103, R50, R45, R103 ;  /* 0x0000002d32677223 */ /* 0x000fe20000000067 */
[----:B------:R-:W-:Y:S01]  /*4160*/  FFMA R28, R53, R38, R28 ;  /* 0x00000026351c7223 */ /* 0x000fe2000000001c */
[-C--:B-1----:R-:W-:Y:S01]  /*4170*/  FFMA R81, R12, R19.reuse, R81 ;  /* 0x000000130c517223 */ /* 0x082fe20000000051 */
        /* <DEDUP_REMOVED lines=13> */
[----:B------:R-:W-:Y:S01]  /*4250*/  LDS.128 R48, [R65+0x30] ;  /* 0x0000300041307984 */ /* 0x000fe20000000c00 */
[-C--:B------:R-:W-:Y:S01]  /*4260*/  FFMA R67, R52, R38.reuse, R67 ;  /* 0x0000002634437223 */ /* 0x080fe20000000043 */
[----:B------:R-:W-:Y:S01]  /*4270*/  FFMA R95, R54, R38, R95 ;  /* 0x00000026365f7223 */ /* 0x000fe2000000005f */
        /* <DEDUP_REMOVED lines=8> */
[-C--:B------:R-:W-:Y:S01]  /*4300*/  FFMA R55, R13, R27.reuse, R20 ;  /* 0x0000001b0d377223 */ /* 0x080fe20000000014 */
[----:B------:R-:W-:Y:S01]  /*4310*/  FFMA R73, R54, R34, R73 ;  /* 0x0000002236497223 */ /* 0x000fe20000000049 */
[-C--:B------:R-:W-:Y:S01]  /*4320*/  FFMA R69, R12, R27.reuse, R69 ;  /* 0x0000001b0c457223 */ /* 0x080fe20000000045 */
[-C--:B------:R-:W-:Y:S01]  /*4330*/  FFMA R57, R14, R27.reuse, R57 ;  /* 0x0000001b0e397223 */ /* 0x080fe20000000039 */
[----:B------:R-:W-:Y:S01]  /*4340*/  FFMA R52, R15, R27, R26 ;  /* 0x0000001b0f347223 */ /* 0x000fe2000000001a */
[----:B------:R-:W1:Y:S01]  /*4350*/  LDS.128 R20, [R64+0x30] ;  /* 0x0000300040147984 */ /* 0x000e620000000c00 */
[-C--:B------:R-:W-:Y:S01]  /*4360*/  FFMA R59, R13, R31.reuse, R24 ;  /* 0x0000001f0d3b7223 */ /* 0x080fe20000000018 */
[C---:B------:R-:W-:Y:S01]  /*4370*/  FFMA R103, R54.reuse, R46, R103 ;  /* 0x0000002e36677223 */ /* 0x040fe20000000067 */
[----:B------:R-:W-:Y:S01]  /*4380*/  FFMA R105, R54, R42, R105 ;  /* 0x0000002a36697223 */ /* 0x000fe20000000069 */
[----:B------:R-:W2:Y:S01]  /*4390*/  LDS.128 R24, [R63+0x30] ;  /* 0x000030003f187984 */ /* 0x000ea20000000c00 */
[-C--:B------:R-:W-:Y:S01]  /*43a0*/  FFMA R71, R12, R31.reuse, R71 ;  /* 0x0000001f0c477223 */ /* 0x080fe20000000047 */
[-C--:B------:R-:W-:Y:S01]  /*43b0*/  FFMA R91, R14, R31.reuse, R91 ;  /* 0x0000001f0e5b7223 */ /* 0x080fe2000000005b */
[----:B------:R-:W-:Y:S01]  /*43c0*/  FFMA R72, R15, R31, R72 ;  /* 0x0000001f0f487223 */ /* 0x000fe20000000048 */
[-C--:B------:R-:W-:Y:S01]  /*43d0*/  FFMA R77, R13, R39.reuse, R28 ;  /* 0x000000270d4d7223 */ /* 0x080fe2000000001c */
        /* <DEDUP_REMOVED lines=18> */
[----:B------:R-:W-:Y:S01]  /*4500*/  FFMA R56, R15, R43, R56 ;  /* 0x0000002b0f387223 */ /* 0x000fe20000000038 */
[----:B0-----:R-:W-:Y:S01]  /*4510*/  FFMA R58, R48, R17, R41 ;  /* 0x00000011303a7223 */ /* 0x001fe20000000029 */
[----:B------:R-:W0:Y:S01]  /*4520*/  LDS.128 R12, [R11+0x30] ;  /* 0x000030000b0c7984 */ /* 0x000e220000000c00 */
[----:B------:R-:W-:Y:S01]  /*4530*/  FFMA R81, R16, R48, R81 ;  /* 0x0000003010517223 */ /* 0x000fe20000000051 */
[C---:B------:R-:W-:Y:S01]  /*4540*/  FFMA R83, R48.reuse, R18, R83 ;  /* 0x0000001230537223 */ /* 0x040fe20000000053 */
[----:B------:R-:W-:Y:S01]  /*4550*/  FFMA R68, R48, R19, R68 ;  /* 0x0000001330447223 */ /* 0x000fe20000000044 */
[----:B------:R-:W0:Y:S01]  /*4560*/  LDS.128 R40, [R4+0x1a00] ;  /* 0x001a000004287984 */ /* 0x000e220000000c00 */
[----:B-1----:R-:W-:Y:S01]  /*4570*/  FFMA R85, R16, R20, R85 ;  /* 0x0000001410557223 */ /* 0x002fe20000000055 */
[C---:B------:R-:W-:Y:S01]  /*4580*/  FFMA R48, R20.reuse, R17, R53 ;  /* 0x0000001114307223 */ /* 0x040fe20000000035 */
[C---:B------:R-:W-:Y:S01]  /*4590*/  FFMA R87, R20.reuse, R18, R87 ;  /* 0x0000001214577223 */ /* 0x040fe20000000057 */
[----:B------:R-:W-:Y:S01]  /*45a0*/  FFMA R70, R20, R19, R70 ;  /* 0x0000001314467223 */ /* 0x000fe20000000046 */
[----:B--2---:R-:W-:Y:S01]  /*45b0*/  FFMA R69, R16, R24, R69 ;  /* 0x0000001810457223 */ /* 0x004fe20000000045 */
[C---:B------:R-:W-:Y:S01]  /*45c0*/  FFMA R20, R24.reuse, R17, R55 ;  /* 0x0000001118147223 */ /* 0x040fe20000000037 */
[C---:B------:R-:W-:Y:S01]  /*45d0*/  FFMA R57, R24.reuse, R18, R57 ;  /* 0x0000001218397223 */ /* 0x040fe20000000039 */
[----:B------:R-:W-:-:S02]  /*45e0*/  FFMA R24, R24, R19, R52 ;  /* 0x0000001318187223 */ /* 0x000fc40000000034 */
[----:B------:R-:W1:Y:S01]  /*45f0*/  LDS.128 R52, [R4+0x1c00] ;  /* 0x001c000004347984 */ /* 0x000e620000000c00 */
        /* <DEDUP_REMOVED lines=16> */
[----:B0-----:R-:W-:Y:S01]  /*4700*/  FFMA R107, R16, R12, R107 ;  /* 0x0000000c106b7223 */ /* 0x001fe2000000006b */
[C---:B------:R-:W-:Y:S01]  /*4710*/  FFMA R44, R12.reuse, R17, R93 ;  /* 0x000000110c2c7223 */ /* 0x040fe2000000005d */
[C---:B------:R-:W-:Y:S01]  /*4720*/  FFMA R105, R12.reuse, R18, R105 ;  /* 0x000000120c697223 */ /* 0x040fe20000000069 */
[----:B------:R-:W-:Y:S01]  /*4730*/  FFMA R56, R12, R19, R56 ;  /* 0x000000130c387223 */ /* 0x000fe20000000038 */
[-C--:B------:R-:W-:Y:S01]  /*4740*/  FFMA R69, R40, R25.reuse, R69 ;  /* 0x0000001928457223 */ /* 0x080fe20000000045 */
[----:B------:R-:W0:Y:S01]  /*4750*/  LDS.128 R16, [R4+0x1e00] ;  /* 0x001e000004107984 */ /* 0x000e220000000c00 */
[CC--:B------:R-:W-:Y:S01]  /*4760*/  FFMA R20, R41.reuse, R25.reuse, R20 ;  /* 0x0000001929147223 */ /* 0x0c0fe20000000014 */
[----:B------:R-:W-:Y:S01]  /*4770*/  FFMA R57, R42, R25, R57 ;  /* 0x000000192a397223 */ /* 0x000fe20000000039 */
[-C--:B------:R-:W-:Y:S01]  /*4780*/  FFMA R81, R40, R49.reuse, R81 ;  /* 0x0000003128517223 */ /* 0x080fe20000000051 */
[-C--:B------:R-:W-:Y:S01]  /*4790*/  FFMA R58, R41, R49.reuse, R58 ;  /* 0x00000031293a7223 */ /* 0x080fe2000000003a */
[-C--:B------:R-:W-:Y:S01]  /*47a0*/  FFMA R83, R42, R49.reuse, R83 ;  /* 0x000000312a537223 */ /* 0x080fe20000000053 */
[C---:B------:R-:W-:Y:S01]  /*47b0*/  FFMA R68, R43.reuse, R49, R68 ;  /* 0x000000312b447223 */ /* 0x040fe20000000044 */
        /* <DEDUP_REMOVED lines=10> */
[-C--:B-1----:R-:W-:Y:S01]  /*4860*/  FFMA R69, R52, R26.reuse, R69 ;  /* 0x0000001a34457223 */ /* 0x082fe20000000045 */
[-C--:B------:R-:W-:Y:S01]  /*4870*/  FFMA R20, R53, R26.reuse, R20 ;  /* 0x0000001a35147223 */ /* 0x080fe20000000014 */
[----:B------:R-:W-:Y:S01]  /*4880*/  FFMA R57, R54, R26, R57 ;  /* 0x0000001a36397223 */ /* 0x000fe20000000039 */
[-C--:B------:R-:W-:Y:S01]  /*4890*/  FFMA R71, R40, R29.reuse, R71 ;  /* 0x0000001d28477223 */ /* 0x080fe20000000047 */
[-C--:B------:R-:W-:Y:S01]  /*48a0*/  FFMA R91, R42, R29.reuse, R91 ;  /* 0x0000001d2a5b7223 */ /* 0x080fe2000000005b */
[C---:B------:R-:W-:Y:S01]  /*48b0*/  FFMA R72, R43.reuse, R29, R72 ;  /* 0x0000001d2b487223 */ /* 0x040fe20000000048 */
[C---:B------:R-:W-:Y:S01]  /*48c0*/  FFMA R74, R43.reuse, R37, R74 ;  /* 0x000000252b4a7223 */ /* 0x040fe2000000004a */
        /* <DEDUP_REMOVED lines=21> */
[C---:B------:R-:W-:Y:S01]  /*4a20*/  FFMA R36, R53.reuse, R34, R36 ;  /* 0x0000002235247223 */ /* 0x040fe20000000024 */
[C---:B------:R-:W-:Y:S01]  /*4a30*/  FFMA R66, R53.reuse, R46, R32 ;  /* 0x0000002e35427223 */ /* 0x040fe20000000020 */
[----:B------:R-:W-:Y:S01]  /*4a40*/  FFMA R44, R53, R14, R44 ;  /* 0x0000000e352c7223 */ /* 0x000fe2000000002c */
        /* <DEDUP_REMOVED lines=8> */
[-C--:B0-----:R-:W-:Y:S01]  /*4ad0*/  FFMA R81, R16, R51.reuse, R81 ;  /* 0x0000003310517223 */ /* 0x081fe20000000051 */
[-C--:B------:R-:W-:Y:S01]  /*4ae0*/  FFMA R53, R17, R51.reuse, R58 ;  /* 0x0000003311357223 */ /* 0x080fe2000000003a */
[-C--:B------:R-:W-:Y:S01]  /*4af0*/  FFMA R83, R18, R51.reuse, R83 ;  /* 0x0000003312537223 */ /* 0x080fe20000000053 */
[----:B------:R-:W-:Y:S01]  /*4b00*/  FFMA R68, R19, R51, R68 ;  /* 0x0000003313447223 */ /* 0x000fe20000000044 */
[-C--:B------:R-:W-:Y:S01]  /*4b10*/  FFMA R67, R52, R38.reuse, R67 ;  /* 0x0000002634437223 */ /* 0x080fe20000000043 */
[----:B------:R-:W-:Y:S01]  /*4b20*/  FFMA R95, R54, R38, R95 ;  /* 0x00000026365f7223 */ /* 0x000fe2000000005f */
[C---:B------:R-:W-:Y:S01]  /*4b30*/  FFMA R97, R52.reuse, R34, R97 ;  /* 0x0000002234617223 */ /* 0x040fe20000000061 */
[C---:B------:R-:W-:Y:S01]  /*4b40*/  FFMA R75, R52.reuse, R46, R75 ;  /* 0x0000002e344b7223 */ /* 0x040fe2000000004b */
        /* <DEDUP_REMOVED lines=40> */
[----:B------:R-:W5:Y:S01]  /*4dd0*/  LDS.128 R12, [R11+0x40] ;  /* 0x000040000b0c7984 */ /* 0x000f620000000c00 */
[----:B0-----:R-:W-:Y:S01]  /*4de0*/  FFMA R81, R40, R48, R81 ;  /* 0x0000003028517223 */ /* 0x001fe20000000051 */
[C---:B------:R-:W-:Y:S01]  /*4df0*/  FFMA R58, R48.reuse, R41, R53 ;  /* 0x00000029303a7223 */ /* 0x040fe20000000035 */
        /* <DEDUP_REMOVED lines=31> */
[----:B------:R-:W-:-:S02]  /*4ff0*/  FFMA R56, R12, R43, R56 ;  /* 0x0000002b0c387223 */ /* 0x000fc40000000038 */
[----:B------:R-:W2:Y:S01]  /*5000*/  LDS.128 R40, [R4+0x2600] ;  /* 0x0026000004287984 */ /* 0x000ea20000000c00 */
[-C--:B0-----:R-:W-:Y:S01]  /*5010*/  FFMA R69, R16, R25.reuse, R69 ;  /* 0x0000001910457223 */ /* 0x081fe20000000045 */
        /* <DEDUP_REMOVED lines=55> */
[-C--:B--2---:R-:W-:Y:S01]  /*5390*/  FFMA R81, R40, R51.reuse, R81 ;  /* 0x0000003328517223 */ /* 0x084fe20000000051 */
        /* <DEDUP_REMOVED lines=130> */
[C---:B------:R-:W-:Y:S01]  /*5bc0*/  FFMA R103, R42.reuse, R45, R103 ;  /* 0x0000002d2a677223 */ /* 0x040fe20000000067 */
[----:B------:R-:W-:Y:S01]  /*5bd0*/  FFMA R105, R42, R13, R105 ;  /* 0x0000000d2a697223 */ /* 0x000fe20000000069 */
        /* <DEDUP_REMOVED lines=29> */
[C---:B------:R-:W-:Y:S01]  /*5db0*/  FFMA R103, R54.reuse, R46, R103 ;  /* 0x0000002e36677223 */ /* 0x040fe20000000067 */
[----:B------:R-:W2:Y:S01]  /*5dc0*/  LDS.128 R24, [R63+0x60] ;  /* 0x000060003f187984 */ /* 0x000ea20000000c00 */
[----:B------:R-:W-:Y:S01]  /*5dd0*/  FFMA R105, R54, R14, R105 ;  /* 0x0000000e36697223 */ /* 0x000fe20000000069 */
        /* <DEDUP_REMOVED lines=60> */
[-C--:B------:R-:W-:Y:S01]  /*61a0*/  FFMA R58, R17, R49.reuse, R58 ;  /* 0x00000031113a7223 */ /* 0x080fe2000000003a */
[-C--:B------:R-:W-:Y:S01]  /*61b0*/  FFMA R83, R18, R49.reuse, R83 ;  /* 0x0000003112537223 */ /* 0x080fe20000000053 */
        /* <DEDUP_REMOVED lines=18> */
[C---:B------:R-:W-:Y:S01]  /*62e0*/  FFMA R72, R19.reuse, R29, R72 ;  /* 0x0000001d13487223 */ /* 0x040fe20000000048 */
[----:B------:R-:W-:Y:S01]  /*62f0*/  FFMA R16, R19, R13, R56 ;  /* 0x0000000d13107223 */ /* 0x000fe20000000038 */
[-C--:B-1----:R-:W-:Y:S01]  /*6300*/  FFMA R81, R52, R50.reuse, R81 ;  /* 0x0000003234517223 */ /* 0x082fe20000000051 */
[-C--:B------:R-:W-:Y:S01]  /*6310*/  FFMA R18, R53, R50.reuse, R58 ;  /* 0x0000003235127223 */ /* 0x080fe2000000003a */
[-C--:B------:R-:W-:Y:S01]  /*6320*/  FFMA R83, R54, R50.reuse, R83 ;  /* 0x0000003236537223 */ /* 0x080fe20000000053 */
[-C--:B------:R-:W-:Y:S01]  /*6330*/  FFMA R20, R17, R25.reuse, R20 ;  /* 0x0000001911147223 */ /* 0x080fe20000000014 */
[----:B------:R-:W-:Y:S01]  /*6340*/  FFMA R24, R19, R25, R24 ;  /* 0x0000001913187223 */ /* 0x000fe20000000018 */
[-C--:B------:R-:W-:Y:S01]  /*6350*/  FFMA R28, R17, R37.reuse, R28 ;  /* 0x00000025111c7223 */ /* 0x080fe2000000001c */
[----:B------:R-:W-:Y:S01]  /*6360*/  FFMA R74, R19, R37, R74 ;  /* 0x00000025134a7223 */ /* 0x000fe2000000004a */
[----:B------:R-:W-:Y:S01]  /*6370*/  FFMA R44, R17, R13, R44 ;  /* 0x0000000d112c7223 */ /* 0x000fe2000000002c */
[----:B------:R-:W-:Y:S01]  /*6380*/  FFMA R50, R55, R50, R68 ;  /* 0x0000003237327223 */ /* 0x000fe20000000044 */
[-C--:B------:R-:W-:Y:S01]  /*6390*/  FFMA R85, R52, R22.reuse, R85 ;  /* 0x0000001634557223 */ /* 0x080fe20000000055 */
[-C--:B------:R-:W-:Y:S01]  /*63a0*/  FFMA R56, R53, R22.reuse, R48 ;  /* 0x0000001635387223 */ /* 0x080fe20000000030 */
[-C--:B------:R-:W-:Y:S01]  /*63b0*/  FFMA R87, R54, R22.reuse, R87 ;  /* 0x0000001636577223 */ /* 0x080fe20000000057 */
[-C--:B------:R-:W-:Y:S01]  /*63c0*/  FFMA R36, R17, R33.reuse, R36 ;  /* 0x0000002111247223 */ /* 0x080fe20000000024 */
[----:B------:R-:W-:Y:S01]  /*63d0*/  FFMA R76, R19, R33, R76 ;  /* 0x00000021134c7223 */ /* 0x000fe2000000004c */
[-C--:B------:R-:W-:Y:S01]  /*63e0*/  FFMA R32, R17, R45.reuse, R32 ;  /* 0x0000002d11207223 */ /* 0x080fe20000000020 */
[----:B------:R-:W-:Y:S01]  /*63f0*/  FFMA R78, R19, R45, R78 ;  /* 0x0000002d134e7223 */ /* 0x000fe2000000004e */
[----:B------:R-:W-:Y:S01]  /*6400*/  FFMA R22, R55, R22, R70 ;  /* 0x0000001637167223 */ /* 0x000fe20000000046 */
[-C--:B------:R-:W-:Y:S01]  /*6410*/  FFMA R71, R52, R30.reuse, R71 ;  /* 0x0000001e34477223 */ /* 0x080fe20000000047 */
[-C--:B------:R-:W-:Y:S01]  /*6420*/  FFMA R70, R53, R30.reuse, R66 ;  /* 0x0000001e35467223 */ /* 0x080fe20000000042 */
[CC--:B------:R-:W-:Y:S01]  /*6430*/  FFMA R91, R54.reuse, R30.reuse, R91 ;  /* 0x0000001e365b7223 */ /* 0x0c0fe2000000005b */
        /* <DEDUP_REMOVED lines=9> */
[CC--:B------:R-:W-:Y:S01]  /*64d0*/  FFMA R72, R53.reuse, R14.reuse, R44 ;  /* 0x0000000e35487223 */ /* 0x0c0fe2000000002c */
[----:B------:R-:W-:Y:S01]  /*64e0*/  FFMA R105, R54, R14, R105 ;  /* 0x0000000e36697223 */ /* 0x000fe20000000069 */
[C---:B------:R-:W-:Y:S01]  /*64f0*/  FFMA R69, R52.reuse, R26, R69 ;  /* 0x0000001a34457223 */ /* 0x040fe20000000045 */
[-C--:B------:R-:W-:Y:S01]  /*6500*/  FFMA R97, R52, R34.reuse, R97 ;  /* 0x0000002234617223 */ /* 0x080fe20000000061 */
[-C--:B------:R-:W-:Y:S01]  /*6510*/  FFMA R66, R53, R34.reuse, R36 ;  /* 0x0000002235427223 */ /* 0x080fe20000000024 */
[-C--:B------:R-:W-:Y:S01]  /*6520*/  FFMA R73, R54, R34.reuse, R73 ;  /* 0x0000002236497223 */ /* 0x080fe20000000049 */
[----:B------:R-:W-:Y:S01]  /*6530*/  FFMA R76, R55, R34, R76 ;  /* 0x00000022374c7223 */ /* 0x000fe2000000004c */
[-C--:B------:R-:W-:Y:S01]  /*6540*/  FFMA R75, R52, R46.reuse, R75 ;  /* 0x0000002e344b7223 */ /* 0x080fe2000000004b */
[-C--:B------:R-:W-:Y:S01]  /*6550*/  FFMA R68, R53, R46.reuse, R32 ;  /* 0x0000002e35447223 */ /* 0x080fe20000000020 */
[-C--:B------:R-:W-:Y:S01]  /*6560*/  FFMA R103, R54, R46.reuse, R103 ;  /* 0x0000002e36677223 */ /* 0x080fe20000000067 */
[C---:B------:R-:W-:Y:S01]  /*6570*/  FFMA R78, R55.reuse, R46, R78 ;  /* 0x0000002e374e7223 */ /* 0x040fe2000000004e */
[----:B------:R-:W-:Y:S01]  /*6580*/  FFMA R14, R55, R14, R16 ;  /* 0x0000000e370e7223 */ /* 0x000fe20000000010 */
[-C--:B--2---:R-:W-:Y:S01]  /*6590*/  FFMA R81, R40, R51.reuse, R81 ;  /* 0x0000003328517223 */ /* 0x084fe20000000051 */
[-C--:B------:R-:W-:Y:S01]  /*65a0*/  FFMA R13, R41, R51.reuse, R18 ;  /* 0x00000033290d7223 */ /* 0x080fe20000000012 */
[-C--:B------:R-:W-:Y:S01]  /*65b0*/  FFMA R83, R42, R51.reuse, R83 ;  /* 0x000000332a537223 */ /* 0x080fe20000000053 */
[----:B------:R-:W-:Y:S01]  /*65c0*/  FFMA R80, R43, R51, R50 ;  /* 0x000000332b507223 */ /* 0x000fe20000000032 */
[----:B------:R0:W-:Y:S01]  /*65d0*/  LDS.128 R52, [R64+0x70] ;  /* 0x0000700040347984 */ /* 0x0001e20000000c00 */
[-C--:B------:R-:W-:Y:S01]  /*65e0*/  FFMA R85, R40, R23.reuse, R85 ;  /* 0x0000001728557223 */ /* 0x080fe20000000055 */
[-C--:B------:R-:W-:Y:S01]  /*65f0*/  FFMA R77, R41, R23.reuse, R56 ;  /* 0x00000017294d7223 */ /* 0x080fe20000000038 */
[-C--:B------:R-:W-:Y:S01]  /*6600*/  FFMA R87, R42, R23.reuse, R87 ;  /* 0x000000172a577223 */ /* 0x080fe20000000057 */
[----:B------:R-:W1:Y:S01]  /*6610*/  LDS.128 R48, [R4+0x3800] ;  /* 0x0038000004307984 */ /* 0x000e620000000c00 */
[C---:B------:R-:W-:Y:S01]  /*6620*/  FFMA R82, R43.reuse, R23, R22 ;  /* 0x000000172b527223 */ /* 0x040fe20000000016 */
[-C--:B------:R-:W-:Y:S01]  /*6630*/  FFMA R71, R40, R31.reuse, R71 ;  /* 0x0000001f28477223 */ /* 0x080fe20000000047 */
[-C--:B------:R-:W-:Y:S01]  /*6640*/  FFMA R91, R42, R31.reuse, R91 ;  /* 0x0000001f2a5b7223 */ /* 0x080fe2000000005b */
[----:B------:R2:W3:Y:S01]  /*6650*/  LDS.128 R16, [R65+0x70] ;  /* 0x0000700041107984 */ /* 0x0004e20000000c00 */
[C---:B0-----:R-:W-:Y:S01]  /*6660*/  FFMA R64, R43.reuse, R31, R30 ;  /* 0x0000001f2b407223 */ /* 0x041fe2000000001e */
[-C--:B------:R-:W-:Y:S01]  /*6670*/  FFMA R67, R40, R39.reuse, R67 ;  /* 0x0000002728437223 */ /* 0x080fe20000000043 */
[-C--:B------:R-:W-:Y:S01]  /*6680*/  FFMA R95, R42, R39.reuse, R95 ;  /* 0x000000272a5f7223 */ /* 0x080fe2000000005f */
[----:B------:R0:W4:Y:S01]  /*6690*/  LDS.128 R20, [R63+0x70] ;  /* 0x000070003f147984 */ /* 0x0001220000000c00 */
[----:B------:R-:W-:Y:S01]  /*66a0*/  FFMA R74, R43, R39, R74 ;  /* 0x000000272b4a7223 */ /* 0x000fe2000000004a */
[-C--:B------:R-:W-:Y:S01]  /*66b0*/  FFMA R69, R40, R27.reuse, R69 ;  /* 0x0000001b28457223 */ /* 0x080fe20000000045 */
[C---:B------:R-:W-:Y:S01]  /*66c0*/  FFMA R79, R41.reuse, R27, R58 ;  /* 0x0000001b294f7223 */ /* 0x040fe2000000003a */
[----:B--2---:R-:W-:Y:S01]  /*66d0*/  FFMA R65, R41, R31, R70 ;  /* 0x0000001f29417223 */ /* 0x004fe20000000046 */
[-C--:B------:R-:W-:Y:S01]  /*66e0*/  FFMA R89, R42, R27.reuse, R57 ;  /* 0x0000001b2a597223 */ /* 0x080fe20000000039 */
[----:B------:R-:W-:Y:S01]  /*66f0*/  FFMA R84, R43, R27, R24 ;  /* 0x0000001b2b547223 */ /* 0x000fe20000000018 */
[----:B------:R2:W5:Y:S01]  /*6700*/  LDS.128 R28, [R61+0x70] ;  /* 0x000070003d1c7984 */ /* 0x0005620000000c00 */
[C---:B0-----:R-:W-:Y:S01]  /*6710*/  FFMA R63, R41.reuse, R39, R12 ;  /* 0x00000027293f7223 */ /* 0x041fe2000000000c */
[-C--:B------:R-:W-:Y:S01]  /*6720*/  FFMA R97, R40, R35.reuse, R97 ;  /* 0x0000002328617223 */ /* 0x080fe20000000061 */
[-C--:B------:R-:W-:Y:S01]  /*6730*/  FFMA R93, R41, R35.reuse, R66 ;  /* 0x00000023295d7223 */ /* 0x080fe20000000042 */
[----:B------:R0:W5:Y:S01]  /*6740*/  LDS.128 R36, [R10+0x70] ;  /* 0x000070000a247984 */ /* 0x0001620000000c00 */
[-C--:B------:R-:W-:Y:S01]  /*6750*/  FFMA R73, R42, R35.reuse, R73 ;  /* 0x000000232a497223 */ /* 0x080fe20000000049 */
[----:B------:R-:W-:Y:S01]  /*6760*/  FFMA R76, R43, R35, R76 ;  /* 0x000000232b4c7223 */ /* 0x000fe2000000004c */
[-C--:B------:R-:W-:Y:S01]  /*6770*/  FFMA R75, R40, R47.reuse, R75 ;  /* 0x0000002f284b7223 */ /* 0x080fe2000000004b */
[----:B------:R-:W5:Y:S01]  /*6780*/  LDS.128 R24, [R62+0x70] ;  /* 0x000070003e187984 */ /* 0x000f620000000c00 */
[-C--:B--2---:R-:W-:Y:S01]  /*6790*/  FFMA R61, R41, R47.reuse, R68 ;  /* 0x0000002f293d7223 */ /* 0x084fe20000000044 */
[-C--:B------:R-:W-:Y:S01]  /*67a0*/  FFMA R103, R42, R47.reuse, R103 ;  /* 0x0000002f2a677223 */ /* 0x080fe20000000067 */
[----:B------:R-:W-:Y:S01]  /*67b0*/  FFMA R78, R43, R47, R78 ;  /* 0x0000002f2b4e7223 */ /* 0x000fe2000000004e */
[----:B------:R-:W2:Y:S01]  /*67c0*/  LDS.128 R56, [R60+0x70] ;  /* 0x000070003c387984 */ /* 0x000ea20000000c00 */
[-C--:B------:R-:W-:Y:S01]  /*67d0*/  FFMA R107, R40, R15.reuse, R107 ;  /* 0x0000000f286b7223 */ /* 0x080fe2000000006b */
[-C--:B------:R-:W-:Y:S01]  /*67e0*/  FFMA R99, R41, R15.reuse, R72 ;  /* 0x0000000f29637223 */ /* 0x080fe20000000048 */
[-C--:B------:R-:W-:Y:S01]  /*67f0*/  FFMA R105, R42, R15.reuse, R105 ;  /* 0x0000000f2a697223 */ /* 0x080fe20000000069 */
[----:B------:R-:W2:Y:S01]  /*6800*/  LDS.128 R32, [R11+0x70] ;  /* 0x000070000b207984 */ /* 0x000ea20000000c00 */
[----:B------:R-:W-:-:S03]  /*6810*/  FFMA R14, R43, R15, R14 ;  /* 0x0000000f2b0e7223 */ /* 0x000fc6000000000e */
[----:B------:R-:W2:Y:S04]  /*6820*/  LDS.128 R44, [R4+0x3a00] ;  /* 0x003a0000042c7984 */ /* 0x000ea80000000c00 */
[----:B------:R-:W2:Y:S01]  /*6830*/  LDS.128 R40, [R4+0x3c00] ;  /* 0x003c000004287984 */ /* 0x000ea20000000c00 */
[----:B-1----:R-:W-:Y:S01]  /*6840*/  FFMA R12, R52, R49, R77 ;  /* 0x00000031340c7223 */ /* 0x002fe2000000004d */
[----:B------:R-:W-:Y:S01]  /*6850*/  FFMA R85, R48, R52, R85 ;  /* 0x0000003430557223 */ /* 0x000fe20000000055 */
[C---:B------:R-:W-:Y:S01]  /*6860*/  FFMA R87, R52.reuse, R50, R87 ;  /* 0x0000003234577223 */ /* 0x040fe20000000057 */
[----:B------:R-:W-:Y:S01]  /*6870*/  FFMA R82, R52, R51, R82 ;  /* 0x0000003334527223 */ /* 0x000fe20000000052 */
[----:B---3--:R-:W-:Y:S01]  /*6880*/  FFMA R81, R48, R16, R81 ;  /* 0x0000001030517223 */ /* 0x008fe20000000051 */
[C---:B0-----:R-:W-:Y:S01]  /*6890*/  FFMA R10, R16.reuse, R49, R13 ;  /* 0x00000031100a7223 */ /* 0x041fe2000000000d */
[C---:B------:R-:W-:Y:S01]  /*68a0*/  FFMA R83, R16.reuse, R50, R83 ;  /* 0x0000003210537223 */ /* 0x040fe20000000053 */
[----:B------:R-:W-:Y:S01]  /*68b0*/  FFMA R80, R16, R51, R80 ;  /* 0x0000003310507223 */ /* 0x000fe20000000050 */
[----:B----4-:R-:W-:Y:S01]  /*68c0*/  FFMA R69, R48, R20, R69 ;  /* 0x0000001430457223 */ /* 0x010fe20000000045 */
[C---:B------:R-:W-:Y:S01]  /*68d0*/  FFMA R16, R20.reuse, R49, R79 ;  /* 0x0000003114107223 */ /* 0x040fe2000000004f */
[C---:B------:R-:W-:Y:S01]  /*68e0*/  FFMA R89, R20.reuse, R50, R89 ;  /* 0x0000003214597223 */ /* 0x040fe20000000059 */
[-C--:B------:R-:W-:Y:S01]  /*68f0*/  FFMA R84, R20, R51.reuse, R84 ;  /* 0x0000003314547223 */ /* 0x080fe20000000054 */
[----:B-----5:R-:W-:Y:S01]  /*6900*/  FFMA R67, R48, R28, R67 ;  /* 0x0000001c30437223 */ /* 0x020fe20000000043 */
        /* <DEDUP_REMOVED lines=10> */
[----:B--2---:R-:W-:Y:S01]  /*69b0*/  FFMA R97, R48, R56, R97 ;  /* 0x0000003830617223 */ /* 0x004fe20000000061 */
[-C--:B------:R-:W-:Y:S01]  /*69c0*/  FFMA R24, R28, R49.reuse, R63 ;  /* 0x000000311c187223 */ /* 0x080fe2000000003f */
[CC--:B------:R-:W-:Y:S01]  /*69d0*/  FFMA R28, R56.reuse, R49.reuse, R93 ;  /* 0x00000031381c7223 */ /* 0x0c0fe2000000005d */
[----:B------:R-:W-:Y:S01]  /*69e0*/  FFMA R73, R56, R50, R73 ;  /* 0x0000003238497223 */ /* 0x000fe20000000049 */
[----:B------:R-:W-:Y:S01]  /*69f0*/  FFMA R107, R48, R32, R107 ;  /* 0x00000020306b7223 */ /* 0x000fe2000000006b */
[C---:B------:R-:W-:Y:S01]  /*6a00*/  FFMA R36, R32.reuse, R49, R99 ;  /* 0x0000003120247223 */ /* 0x040fe20000000063 */
[C---:B------:R-:W-:Y:S01]  /*6a10*/  FFMA R105, R32.reuse, R50, R105 ;  /* 0x0000003220697223 */ /* 0x040fe20000000069 */
[----:B------:R-:W-:Y:S01]  /*6a20*/  FFMA R32, R32, R51, R14 ;  /* 0x0000003320207223 */ /* 0x000fe2000000000e */
[C---:B------:R-:W-:Y:S01]  /*6a30*/  FFMA R48, R45.reuse, R53, R12 ;  /* 0x000000352d307223 */ /* 0x040fe2000000000c */
[----:B------:R-:W-:Y:S01]  /*6a40*/  FFMA R76, R56, R51, R76 ;  /* 0x00000033384c7223 */ /* 0x000fe2000000004c */
[----:B------:R0:W1:Y:S01]  /*6a50*/  LDS.128 R12, [R4+0x3e00] ;  /* 0x003e0000040c7984 */ /* 0x0000620000000c00 */
[-C--:B------:R-:W-:Y:S01]  /*6a60*/  FFMA R81, R44, R17.reuse, R81 ;  /* 0x000000112c517223 */ /* 0x080fe20000000051 */
[-C--:B------:R-:W-:Y:S01]  /*6a70*/  FFMA R10, R45, R17.reuse, R10 ;  /* 0x000000112d0a7223 */ /* 0x080fe2000000000a */
[-C--:B------:R-:W-:Y:S01]  /*6a80*/  FFMA R83, R46, R17.reuse, R83 ;  /* 0x000000112e537223 */ /* 0x080fe20000000053 */
[C---:B------:R-:W-:Y:S01]  /*6a90*/  FFMA R80, R47.reuse, R17, R80 ;  /* 0x000000112f507223 */ /* 0x040fe20000000050 */
[-C--:B------:R-:W-:Y:S01]  /*6aa0*/  FFMA R85, R44, R53.reuse, R85 ;  /* 0x000000352c557223 */ /* 0x080fe20000000055 */
[-C--:B------:R-:W-:Y:S01]  /*6ab0*/  FFMA R87, R46, R53.reuse, R87 ;  /* 0x000000352e577223 */ /* 0x080fe20000000057 */
[C---:B------:R-:W-:Y:S01]  /*6ac0*/  FFMA R82, R47.reuse, R53, R82 ;  /* 0x000000352f527223 */ /* 0x040fe20000000052 */
[-C--:B------:R-:W-:Y:S01]  /*6ad0*/  FFMA R69, R44, R21.reuse, R69 ;  /* 0x000000152c457223 */ /* 0x080fe20000000045 */
[C---:B------:R-:W-:Y:S01]  /*6ae0*/  FFMA R89, R46.reuse, R21, R89 ;  /* 0x000000152e597223 */ /* 0x040fe20000000059 */
[----:B------:R-:W-:Y:S01]  /*6af0*/  FFMA R91, R46, R25, R91 ;  /* 0x000000192e5b7223 */ /* 0x000fe2000000005b */
[----:B------:R-:W-:Y:S01]  /*6b00*/  FFMA R74, R47, R29, R74 ;  /* 0x0000001d2f4a7223 */ /* 0x000fe2000000004a */
[-C--:B------:R-:W-:Y:S01]  /*6b10*/  FFMA R107, R44, R33.reuse, R107 ;  /* 0x000000212c6b7223 */ /* 0x080fe2000000006b */
[CC--:B------:R-:W-:Y:S01]  /*6b20*/  FFMA R36, R45.reuse, R33.reuse, R36 ;  /* 0x000000212d247223 */ /* 0x0c0fe20000000024 */
[----:B------:R-:W-:Y:S01]  /*6b30*/  FFMA R105, R46, R33, R105 ;  /* 0x000000212e697223 */ /* 0x000fe20000000069 */
[-C--:B------:R-:W-:Y:S01]  /*6b40*/  FFMA R16, R45, R21.reuse, R16 ;  /* 0x000000152d107223 */ /* 0x080fe20000000010 */
[----:B------:R-:W-:Y:S01]  /*6b50*/  FFMA R84, R47, R21, R84 ;  /* 0x000000152f547223 */ /* 0x000fe20000000054 */
[CC--:B------:R-:W-:Y:S01]  /*6b60*/  FFMA R71, R44.reuse, R25.reuse, R71 ;  /* 0x000000192c477223 */ /* 0x0c0fe20000000047 */
        /* <DEDUP_REMOVED lines=42> */
[-C--:B0-----:R-:W-:Y:S01]  /*6e10*/  FFMA R4, R41, R38.reuse, R52 ;  /* 0x0000002629047223 */ /* 0x081fe20000000034 */
[-C--:B------:R-:W-:Y:S01]  /*6e20*/  FFMA R103, R42, R38.reuse, R103 ;  /* 0x000000262a677223 */ /* 0x080fe20000000067 */
[C---:B------:R-:W-:Y:S01]  /*6e30*/  FFMA R78, R43.reuse, R38, R78 ;  /* 0x000000262b4e7223 */ /* 0x040fe2000000004e */
[----:B------:R-:W-:Y:S01]  /*6e40*/  FFMA R34, R43, R34, R32 ;  /* 0x000000222b227223 */ /* 0x000fe20000000020 */
[-C--:B-1----:R-:W-:Y:S01]  /*6e50*/  FFMA R69, R12, R19.reuse, R81 ;  /* 0x000000130c457223 */ /* 0x082fe20000000051 */
[CC--:B------:R-:W-:Y:S01]  /*6e60*/  FFMA R67, R13.reuse, R19.reuse, R10 ;  /* 0x000000130d437223 */ /* 0x0c0fe2000000000a */
        /* <DEDUP_REMOVED lines=8> */
[C---:B------:R-:W-:Y:S01]  /*6ef0*/  FFMA R52, R15.reuse, R31, R74 ;  /* 0x0000001f0f347223 */ /* 0x040fe2000000004a */
        /* <DEDUP_REMOVED lines=21> */
[----:B------:R-:W-:Y:S06]  /*7050*/  @!P0 BAR.SYNC.DEFER_BLOCKING 0x0 ;  /* 0x0000000000008b1d */ /* 0x000fec0000010000 */
[----:B------:R-:W-:Y:S05]  /*7060*/  BRA.U UP1, `(.L_x_27) ;  /* 0xffffffa5017c7547 */ /* 0x000fea000b83ffff */
.L_x_16:
[----:B------:R-:W0:Y:S01]  /*7070*/  S2R R5, SR_TID.Y ;  /* 0x0000000000057919 */ /* 0x000e220000002200 */
[----:B------:R-:W1:Y:S01]  /*7080*/  LDCU UR6, c[0x0][0x398] ;  /* 0x00007300ff0677ac */ /* 0x000e620008000800 */
[----:B------:R-:W-:Y:S01]  /*7090*/  BSSY.RECONVERGENT B0, `(.L_x_28) ;  /* 0x0000036000007945 */ /* 0x000fe20003800200 */
[----:B0-----:R-:W-:-:S04]  /*70a0*/  LEA R4, R0, R5, 0x6 ;  /* 0x0000000500047211 */ /* 0x001fc800078e30ff */
[C---:B------:R-:W-:Y:S02]  /*70b0*/  IADD3 R17, PT, PT, R4.reuse, UR14, RZ ;  /* 0x0000000e04117c10 */ /* 0x040fe4000fffe0ff */
[----:B-1----:R-:W-:Y:S02]  /*70c0*/  ISETP.GE.AND P1, PT, R4, UR6, PT ;  /* 0x0000000604007c0c */ /* 0x002fe4000bf26270 */
[C---:B------:R-:W-:Y:S02]  /*70d0*/  IADD3 R12, PT, PT, R17.reuse, UR14, RZ ;  /* 0x0000000e110c7c10 */ /* 0x040fe4000fffe0ff */
[----:B------:R-:W-:Y:S02]  /*70e0*/  ISETP.GE.AND P0, PT, R17, UR6, PT ;  /* 0x0000000611007c0c */ /* 0x000fe4000bf06270 */
[C---:B------:R-:W-:Y:S02]  /*70f0*/  IADD3 R9, PT, PT, R12.reuse, UR14, RZ ;  /* 0x0000000e0c097c10 */ /* 0x040fe4000fffe0ff */
[----:B------:R-:W-:-:S02]  /*7100*/  ISETP.GE.AND P4, PT, R12, UR6, PT ;  /* 0x000000060c007c0c */ /* 0x000fc4000bf86270 */
[----:B------:R-:W-:-:S04]  /*7110*/  IADD3 R8, PT, PT, R9, UR14, RZ ;  /* 0x0000000e09087c10 */ /* 0x000fc8000fffe0ff */
[----:B------:R-:W-:-:S04]  /*7120*/  IADD3 R2, PT, PT, R8, UR14, RZ ;  /* 0x0000000e08027c10 */ /* 0x000fc8000fffe0ff */
[----:B------:R-:W-:Y:S01]  /*7130*/  IADD3 R0, PT, PT, R2, UR14, RZ ;  /* 0x0000000e02007c10 */ /* 0x000fe2000fffe0ff */
[----:B------:R-:W-:Y:S06]  /*7140*/  @P1 BRA `(.L_x_29) ;  /* 0x0000000000a81947 */ /* 0x000fec0003800000 */
[C---:B------:R-:W-:Y:S01]  /*7150*/  ISETP.GE.AND P1, PT, R3.reuse, UR6, PT ;  /* 0x0000000603007c0c */ /* 0x040fe2000bf26270 */
[----:B------:R-:W-:Y:S01]  /*7160*/  IMAD R4, R4, UR6, RZ ;  /* 0x0000000604047c24 */ /* 0x000fe2000f8e02ff */
[----:B------:R-:W0:Y:S11]  /*7170*/  LDCU.64 UR4, c[0x0][0x390] ;  /* 0x00007200ff0477ac */ /* 0x000e360008000a00 */
[----:B------:R-:W1:Y:S01]  /*7180*/  @!P1 LDC.64 R6, c[0x0][0x390] ;  /* 0x0000e400ff069b82 */ /* 0x000e620000000a00 */
[----:B------:R-:W-:-:S07]  /*7190*/  @!P1 IADD3 R5, PT, PT, R3, R4, RZ ;  /* 0x0000000403059210 */ /* 0x000fce0007ffe0ff */
[----:B------:R-:W2:Y:S08]  /*71a0*/  @!P1 LDC R18, c[0x0][0x39c] ;  /* 0x0000e700ff129b82 */ /* 0x000eb00000000800 */
[----:B------:R-:W3:Y:S01]  /*71b0*/  @!P1 LDC R19, c[0x0][0x3a0] ;  /* 0x0000e800ff139b82 */ /* 0x000ee20000000800 */
[----:B-1----:R-:W-:-:S05]  /*71c0*/  @!P1 IMAD.WIDE R6, R5, 0x4, R6 ;  /* 0x0000000405069825 */ /* 0x002fca00078e0206 */
[----:B------:R-:W3:Y:S01]  /*71d0*/  @!P1 LDG.E R5, desc[UR12][R6.64] ;  /* 0x0000000c06059981 */ /* 0x000ee2000c1e1900 */
[C---:B------:R-:W-:Y:S02]  /*71e0*/  IADD3 R13, PT, PT, R3.reuse, 0x1, RZ ;  /* 0x00000001030d7810 */ /* 0x040fe40007ffe0ff */
[C---:B------:R-:W-:Y:S02]  /*71f0*/  IADD3 R14, PT, PT, R3.reuse, 0x2, RZ ;  /* 0x00000002030e7810 */ /* 0x040fe40007ffe0ff */
[----:B------:R-:W-:Y:S02]  /*7200*/  SHF.R.S32.HI R15, RZ, 0x1f, R3 ;  /* 0x0000001fff0f7819 */ /* 0x000fe40000011403 */
[----:B------:R-:W-:Y:S02]  /*7210*/  IADD3 R16, P5, PT, R3, R4, RZ ;  /* 0x0000000403107210 */ /* 0x000fe40007fbe0ff */
[----:B------:R-:W-:Y:S02]  /*7220*/  ISETP.GE.AND P2, PT, R13, UR6, PT ;  /* 0x000000060d007c0c */ /* 0x000fe4000bf46270 */
[----:B------:R-:W-:Y:S01]  /*7230*/  ISETP.GE.AND P3, PT, R14, UR6, PT ;  /* 0x000000060e007c0c */ /* 0x000fe2000bf66270 */
[----:B--2---:R-:W-:Y:S01]  /*7240*/  @!P1 FMUL R14, R69, R18 ;  /* 0x00000012450e9220 */ /* 0x004fe20000400000 */
[----:B------:R-:W-:-:S02]  /*7250*/  LEA.HI.X.SX32 R15, R4, R15, 0x1, P5 ;  /* 0x0000000f040f7211 */ /* 0x000fc400028f0eff */
[----:B0-----:R-:W-:-:S07]  /*7260*/  LEA R4, P5, R16, UR4, 0x2 ;  /* 0x0000000410047c11 */ /* 0x001fce000f8a10ff */
[----:B------:R-:W0:Y:S08]  /*7270*/  @!P2 LDC R18, c[0x0][0x3a0] ;  /* 0x0000e800ff12ab82 */ /* 0x000e300000000800 */
[----:B------:R-:W1:Y:S01]  /*7280*/  @!P3 LDC R20, c[0x0][0x39c] ;  /* 0x0000e700ff14bb82 */ /* 0x000e620000000800 */
[----:B---3--:R-:W-:Y:S01]  /*7290*/  @!P1 FFMA R13, R5, R19, R14 ;  /* 0x00000013050d9223 */ /* 0x008fe2000000000e */
[----:B------:R-:W-:-:S06]  /*72a0*/  LEA.HI.X R5, R16, UR5, R15, 0x2, P5 ;  /* 0x0000000510057c11 */ /* 0x000fcc000a8f140f */
[----:B------:R-:W2:Y:S01]  /*72b0*/  @!P3 LDC R19, c[0x0][0x3a0] ;  /* 0x0000e800ff13bb82 */ /* 0x000ea20000000800 */
[----:B------:R3:W-:Y:S04]  /*72c0*/  @!P1 STG.E desc[UR12][R6.64], R13 ;  /* 0x0000000d06009986 */ /* 0x0007e8000c10190c */
[----:B------:R-:W0:Y:S03]  /*72d0*/  @!P2 LDG.E R14, desc[UR12][R4.64+0x4] ;  /* 0x0000040c040ea981 */ /* 0x000e26000c1e1900 */
[----:B------:R-:W4:Y:S01]  /*72e0*/  @!P2 LDC R16, c[0x0][0x39c] ;  /* 0x0000e700ff10ab82 */ /* 0x000f220000000800 */
[----:B------:R-:W2:Y:S01]  /*72f0*/  @!P3 LDG.E R15, desc[UR12][R4.64+0x8] ;  /* 0x0000080c040fb981 */ /* 0x000ea2000c1e1900 */
[----:B---3--:R-:W-:-:S04]  /*7300*/  IADD3 R6, PT, PT, R3, 0x3, RZ ;  /* 0x0000000303067810 */ /* 0x008fc80007ffe0ff */
[----:B------:R-:W-:Y:S01]  /*7310*/  ISETP.GE.AND P1, PT, R6, UR6, PT ;  /* 0x0000000606007c0c */ /* 0x000fe2000bf26270 */
[----:B----4-:R-:W-:Y:S01]  /*7320*/  @!P2 FMUL R67, R67, R16 ;  /* 0x000000104343a220 */ /* 0x010fe20000400000 */
[----:B-1----:R-:W-:-:S03]  /*7330*/  @!P3 FMUL R16, R61, R20 ;  /* 0x000000143d10b220 */ /* 0x002fc60000400000 */
[----:B0-----:R-:W-:Y:S01]  /*7340*/  @!P2 FFMA R67, R14, R18, R67 ;  /* 0x000000120e43a223 */ /* 0x001fe20000000043 */
[----:B--2---:R-:W-:-:S04]  /*7350*/  @!P3 FFMA R15, R15, R19, R16 ;  /* 0x000000130f0fb223 */ /* 0x004fc80000000010 */
[----:B------:R0:W-:Y:S04]  /*7360*/  @!P2 STG.E desc[UR12][R4.64+0x4], R67 ;  /* 0x000004430400a986 */ /* 0x0001e8000c10190c */
[----:B------:R0:W-:Y:S01]  /*7370*/  @!P3 STG.E desc[UR12][R4.64+0x8], R15 ;  /* 0x0000080f0400b986 */ /* 0x0001e2000c10190c */
[----:B------:R-:W-:Y:S05]  /*7380*/  @P1 BRA `(.L_x_29) ;  /* 0x0000000000181947 */ /* 0x000fea0003800000 */
[----:B------:R-:W2:Y:S01]  /*7390*/  LDG.E R6, desc[UR12][R4.64+0xc] ;  /* 0x00000c0c04067981 */ /* 0x000ea2000c1e1900 */
[----:B------:R-:W1:Y:S01]  /*73a0*/  LDCU UR4, c[0x0][0x39c] ;  /* 0x00007380ff0477ac */ /* 0x000e620008000800 */
[----:B------:R-:W2:Y:S01]  /*73b0*/  LDCU UR5, c[0x0][0x3a0] ;  /* 0x00007400ff0577ac */ /* 0x000ea20008000800 */
[----:B-1----:R-:W-:-:S04]  /*73c0*/  FMUL R7, R32, UR4 ;  /* 0x0000000420077c20 */ /* 0x002fc80008400000 */
[----:B--2---:R-:W-:-:S05]  /*73d0*/  FFMA R7, R6, UR5, R7 ;  /* 0x0000000506077c23 */ /* 0x004fca0008000007 */
[----:B------:R1:W-:Y:S02]  /*73e0*/  STG.E desc[UR12][R4.64+0xc], R7 ;  /* 0x00000c0704007986 */ /* 0x0003e4000c10190c */
.L_x_29:
[----:B------:R-:W-:Y:S05]  /*73f0*/  BSYNC.RECONVERGENT B0 ;  /* 0x0000000000007941 */ /* 0x000fea0003800200 */
.L_x_28:
[----:B------:R-:W-:Y:S04]  /*7400*/  BSSY.RECONVERGENT B0, `(.L_x_30) ;  /* 0x000002c000007945 */ /* 0x000fe80003800200 */
[----:B------:R-:W-:Y:S05]  /*7410*/  @P0 BRA `(.L_x_31) ;  /* 0x0000000000a80947 */ /* 0x000fea0003800000 */
[----:B------:R-:W-:Y:S01]  /*7420*/  ISETP.GE.AND P1, PT, R3, UR6, PT ;  /* 0x0000000603007c0c */ /* 0x000fe2000bf26270 */
[----:B01----:R-:W-:Y:S01]  /*7430*/  IMAD R4, R17, UR6, RZ ;  /* 0x0000000611047c24 */ /* 0x003fe2000f8e02ff */
        /* <DEDUP_REMOVED lines=8> */
[----:B------:R-:W-:Y:S01]  /*74c0*/  IADD3 R18, PT, PT, R3, 0x2, RZ ;  /* 0x0000000203127810 */ /* 0x000fe20007ffe0ff */
[----:B--2---:R-:W-:Y:S01]  /*74d0*/  @!P1 FMUL R14, R47, R14 ;  /* 0x0000000e2f0e9220 */ /* 0x004fe20000400000 */
[----:B------:R-:W-:Y:S02]  /*74e0*/  SHF.R.S32.HI R16, RZ, 0x1f, R4 ;  /* 0x0000001fff107819 */ /* 0x000fe40000011404 */
[----:B------:R-:W-:Y:S02]  /*74f0*/  IADD3 R15, P0, PT, R3, R4, RZ ;  /* 0x00000004030f7210 */ /* 0x000fe40007f1e0ff */
[----:B------:R-:W-:Y:S02]  /*7500*/  ISETP.GE.AND P2, PT, R17, UR6, PT ;  /* 0x0000000611007c0c */ /* 0x000fe4000bf46270 */
[----:B------:R-:W-:-:S02]  /*7510*/  ISETP.GE.AND P3, PT, R18, UR6, PT ;  /* 0x0000000612007c0c */ /* 0x000fc4000bf66270 */
[----:B------:R-:W-:Y:S02]  /*7520*/  LEA.HI.X.SX32 R16, R3, R16, 0x1, P0 ;  /* 0x0000001003107211 */ /* 0x000fe400000f0eff */
[----:B0-----:R-:W-:-:S07]  /*7530*/  LEA R4, P0, R15, UR4, 0x2 ;  /* 0x000000040f047c11 */ /* 0x001fce000f8010ff */
[----:B------:R-:W0:Y:S08]  /*7540*/  @!P2 LDC R17, c[0x0][0x3a0] ;  /* 0x0000e800ff11ab82 */ /* 0x000e300000000800 */
[----:B------:R-:W1:Y:S08]  /*7550*/  @!P3 LDC R18, c[0x0][0x39c] ;  /* 0x0000e700ff12bb82 */ /* 0x000e700000000800 */
[----:B------:R-:W2:Y:S01]  /*7560*/  @!P3 LDC R19, c[0x0][0x3a0] ;  /* 0x0000e800ff13bb82 */ /* 0x000ea20000000800 */
[----:B---3--:R-:W-:Y:S01]  /*7570*/  @!P1 FFMA R13, R5, R13, R14 ;  /* 0x0000000d050d9223 */ /* 0x008fe2000000000e */
[----:B------:R-:W-:-:S06]  /*7580*/  LEA.HI.X R5, R15, UR5, R16, 0x2, P0 ;  /* 0x000000050f057c11 */ /* 0x000fcc00080f1410 */
[----:B------:R-:W3:Y:S01]  /*7590*/  @!P2 LDC R16, c[0x0][0x39c] ;  /* 0x0000e700ff10ab82 */ /* 0x000ee20000000800 */
[----:B------:R4:W-:Y:S04]  /*75a0*/  @!P1 STG.E desc[UR12][R6.64], R13 ;  /* 0x0000000d06009986 */ /* 0x0009e8000c10190c */
[----:B------:R-:W0:Y:S04]  /*75b0*/  @!P2 LDG.E R14, desc[UR12][R4.64+0x4] ;  /* 0x0000040c040ea981 */ /* 0x000e28000c1e1900 */
[----:B------:R-:W2:Y:S01]  /*75c0*/  @!P3 LDG.E R15, desc[UR12][R4.64+0x8] ;  /* 0x0000080c040fb981 */ /* 0x000ea2000c1e1900 */
[----:B----4-:R-:W-:-:S04]  /*75d0*/  IADD3 R6, PT, PT, R3, 0x3, RZ ;  /* 0x0000000303067810 */ /* 0x010fc80007ffe0ff */
[----:B------:R-:W-:Y:S01]  /*75e0*/  ISETP.GE.AND P0, PT, R6, UR6, PT ;  /* 0x0000000606007c0c */ /* 0x000fe2000bf06270 */
[----:B---3--:R-:W-:Y:S01]  /*75f0*/  @!P2 FMUL R45, R45, R16 ;  /* 0x000000102d2da220 */ /* 0x008fe20000400000 */
[----:B-1----:R-:W-:-:S03]  /*7600*/  @!P3 FMUL R16, R33, R18 ;  /* 0x000000122110b220 */ /* 0x002fc60000400000 */
[----:B0-----:R-:W-:Y:S01]  /*7610*/  @!P2 FFMA R45, R14, R17, R45 ;  /* 0x000000110e2da223 */ /* 0x001fe2000000002d */
[----:B--2---:R-:W-:-:S04]  /*7620*/  @!P3 FFMA R15, R15, R19, R16 ;  /* 0x000000130f0fb223 */ /* 0x004fc80000000010 */
[----:B------:R2:W-:Y:S04]  /*7630*/  @!P2 STG.E desc[UR12][R4.64+0x4], R45 ;  /* 0x0000042d0400a986 */ /* 0x0005e8000c10190c */
[----:B------:R2:W-:Y:S01]  /*7640*/  @!P3 STG.E desc[UR12][R4.64+0x8], R15 ;  /* 0x0000080f0400b986 */ /* 0x0005e2000c10190c */
[----:B------:R-:W-:Y:S05]  /*7650*/  @P0 BRA `(.L_x_31) ;  /* 0x0000000000180947 */ /* 0x000fea0003800000 */
[----:B------:R-:W3:Y:S01]  /*7660*/  LDG.E R6, desc[UR12][R4.64+0xc] ;  /* 0x00000c0c04067981 */ /* 0x000ee2000c1e1900 */
[----:B------:R-:W0:Y:S01]  /*7670*/  LDCU UR4, c[0x0][0x39c] ;  /* 0x00007380ff0477ac */ /* 0x000e220008000800 */
[----:B------:R-:W3:Y:S01]  /*7680*/  LDCU UR5, c[0x0][0x3a0] ;  /* 0x00007400ff0577ac */ /* 0x000ee20008000800 */
[----:B0-----:R-:W-:-:S04]  /*7690*/  FMUL R7, R36, UR4 ;  /* 0x0000000424077c20 */ /* 0x001fc80008400000 */
[----:B---3--:R-:W-:-:S05]  /*76a0*/  FFMA R7, R6, UR5, R7 ;  /* 0x0000000506077c23 */ /* 0x008fca0008000007 */
[----:B------:R3:W-:Y:S02]  /*76b0*/  STG.E desc[UR12][R4.64+0xc], R7 ;  /* 0x00000c0704007986 */ /* 0x0007e4000c10190c */
.L_x_31:
[----:B------:R-:W-:Y:S05]  /*76c0*/  BSYNC.RECONVERGENT B0 ;  /* 0x0000000000007941 */ /* 0x000fea0003800200 */
.L_x_30:
[----:B0123--:R-:W-:Y:S01]  /*76d0*/  IADD3 R4, PT, PT, R0, UR14, RZ ;  /* 0x0000000e00047c10 */ /* 0x00ffe2000fffe0ff */
[----:B------:R-:W-:Y:S01]  /*76e0*/  BSSY.RECONVERGENT B0, `(.L_x_32) ;  /* 0x0000031000007945 */ /* 0x000fe20003800200 */
[----:B------:R-:W-:Y:S02]  /*76f0*/  ISETP.GE.AND P5, PT, R9, UR6, PT ;  /* 0x0000000609007c0c */ /* 0x000fe4000bfa6270 */
[----:B------:R-:W-:Y:S02]  /*7700*/  ISETP.GE.AND P0, PT, R8, UR6, PT ;  /* 0x0000000608007c0c */ /* 0x000fe4000bf06270 */
[----:B------:R-:W-:Y:S02]  /*7710*/  ISETP.GE.AND P1, PT, R2, UR6, PT ;  /* 0x0000000602007c0c */ /* 0x000fe4000bf26270 */
[----:B------:R-:W-:Y:S02]  /*7720*/  ISETP.GE.AND P2, PT, R0, UR6, PT ;  /* 0x0000000600007c0c */ /* 0x000fe4000bf46270 */
[----:B------:R-:W-:Y:S01]  /*7730*/  ISETP.GE.AND P3, PT, R4, UR6, PT ;  /* 0x0000000604007c0c */ /* 0x000fe2000bf66270 */
[----:B------:R-:W-:-:S12]  /*7740*/  @P4 BRA `(.L_x_33) ;  /* 0x0000000000a84947 */ /* 0x000fd80003800000 */
[C---:B------:R-:W-:Y:S01]  /*7750*/  ISETP.GE.AND P6, PT, R3.reuse, UR6, PT ;  /* 0x0000000603007c0c */ /* 0x040fe2000bfc6270 */
[----:B------:R-:W-:Y:S01]  /*7760*/  IMAD R14, R12, UR6, RZ ;  /* 0x000000060c0e7c24 */ /* 0x000fe2000f8e02ff */
[----:B------:R-:W0:Y:S11]  /*7770*/  LDCU.64 UR4, c[0x0][0x390] ;  /* 0x00007200ff0477ac */ /* 0x000e360008000a00 */
[----:B------:R-:W1:Y:S01]  /*7780*/  @!P6 LDC.64 R6, c[0x0][0x390] ;  /* 0x0000e400ff06eb82 */ /* 0x000e620000000a00 */
[----:B------:R-:W-:-:S05]  /*7790*/  @!P6 IADD3 R13, PT, PT, R3, R14, RZ ;  /* 0x0000000e030de210 */ /* 0x000fca0007ffe0ff */
[----:B-1----:R-:W-:Y:S02]  /*77a0*/  @!P6 IMAD.WIDE R12, R13, 0x4, R6 ;  /* 0x000000040d0ce825 */ /* 0x002fe400078e0206 */
[----:B------:R-:W1:Y:S03]  /*77b0*/  @!P6 LDC R6, c[0x0][0x39c] ;  /* 0x0000e700ff06eb82 */ /* 0x000e660000000800 */
[----:B------:R-:W2:Y:S01]  /*77c0*/  @!P6 LDG.E R5, desc[UR12][R12.64] ;  /* 0x0000000c0c05e981 */ /* 0x000ea2000c1e1900 */
[C---:B------:R-:W-:Y:S02]  /*77d0*/  IADD3 R16, PT, PT, R3.reuse, 0x2, RZ ;  /* 0x0000000203107810 */ /* 0x040fe40007ffe0ff */
[----:B------:R-:W-:Y:S02]  /*77e0*/  IADD3 R15, PT, PT, R3, 0x1, RZ ;  /* 0x00000001030f7810 */ /* 0x000fe40007ffe0ff */
[----:B------:R-:W2:Y:S01]  /*77f0*/  @!P6 LDC R7, c[0x0][0x3a0] ;  /* 0x0000e800ff07eb82 */ /* 0x000ea20000000800 */
[----:B-1----:R-:W-:-:S04]  /*7800*/  @!P6 FMUL R6, R43, R6 ;  /* 0x000000062b06e220 */ /* 0x002fc80000400000 */
[----:B--2---:R-:W-:Y:S01]  /*7810*/  @!P6 FFMA R5, R5, R7, R6 ;  /* 0x000000070505e223 */ /* 0x004fe20000000006 */
[----:B------:R-:W-:Y:S02]  /*7820*/  SHF.R.S32.HI R6, RZ, 0x1f, R14 ;  /* 0x0000001fff067819 */ /* 0x000fe4000001140e */
[C---:B------:R-:W-:Y:S02]  /*7830*/  IADD3 R14, P4, PT, R3.reuse, R14, RZ ;  /* 0x0000000e030e7210 */ /* 0x040fe40007f9e0ff */
[----:B------:R1:W-:Y:S02]  /*7840*/  @!P6 STG.E desc[UR12][R12.64], R5 ;  /* 0x000000050c00e986 */ /* 0x0003e4000c10190c */
[----:B------:R-:W-:Y:S02]  /*7850*/  LEA.HI.X.SX32 R7, R3, R6, 0x1, P4 ;  /* 0x0000000603077211 */ /* 0x000fe400020f0eff */
[----:B0-----:R-:W-:Y:S02]  /*7860*/  LEA R6, P6, R14, UR4, 0x2 ;  /* 0x000000040e067c11 */ /* 0x001fe4000f8c10ff */
[----:B------:R-:W-:-:S02]  /*7870*/  ISETP.GE.AND P4, PT, R15, UR6, PT ;  /* 0x000000060f007c0c */ /* 0x000fc4000bf86270 */
[----:B------:R-:W-:Y:S02]  /*7880*/  LEA.HI.X R7, R14, UR5, R7, 0x2, P6 ;  /* 0x000000050e077c11 */ /* 0x000fe4000b0f1407 */
[----:B------:R-:W-:-:S09]  /*7890*/  ISETP.GE.AND P6, PT, R16, UR6, PT ;  /* 0x0000000610007c0c */ /* 0x000fd2000bfc6270 */
[----:B------:R-:W2:Y:S01]  /*78a0*/  @!P4 LDG.E R14, desc[UR12][R6.64+0x4] ;  /* 0x0000040c060ec981 */ /* 0x000ea2000c1e1900 */
[----:B------:R-:W0:Y:S03]  /*78b0*/  @!P4 LDC R16, c[0x0][0x39c] ;  /* 0x0000e700ff10cb82 */ /* 0x000e260000000800 */
[----:B------:R-:W3:Y:S05]  /*78c0*/  @!P6 LDG.E R15, desc[UR12][R6.64+0x8] ;  /* 0x0000080c060fe981 */ /* 0x000eea000c1e1900 */
[----:B-1----:R-:W1:Y:S08]  /*78d0*/  @!P6 LDC R12, c[0x0][0x39c] ;  /* 0x0000e700ff0ceb82 */ /* 0x002e700000000800 */
[----:B------:R-:W3:Y:S08]  /*78e0*/  @!P6 LDC R13, c[0x0][0x3a0] ;  /* 0x0000e800ff0deb82 */ /* 0x000ef00000000800 */
[----:B------:R-:W2:Y:S01]  /*78f0*/  @!P4 LDC R5, c[0x0][0x3a0] ;  /* 0x0000e800ff05cb82 */ /* 0x000ea20000000800 */
[----:B0-----:R-:W-:Y:S01]  /*7900*/  @!P4 FMUL R37, R37, R16 ;  /* 0x000000102525c220 */ /* 0x001fe20000400000 */
[----:B-1----:R-:W-:-:S03]  /*7910*/  @!P6 FMUL R12, R41, R12 ;  /* 0x0000000c290ce220 */ /* 0x002fc60000400000 */
[----:B--2---:R-:W-:Y:S01]  /*7920*/  @!P4 FFMA R37, R14, R5, R37 ;  /* 0x000000050e25c223 */ /* 0x004fe20000000025 */
[----:B------:R-:W-:Y:S01]  /*7930*/  IADD3 R5, PT, PT, R3, 0x3, RZ ;  /* 0x0000000303057810 */ /* 0x000fe20007ffe0ff */
[----:B---3--:R-:W-:-:S03]  /*7940*/  @!P6 FFMA R15, R15, R13, R12 ;  /* 0x0000000d0f0fe223 */ /* 0x008fc6000000000c */
[----:B------:R0:W-:Y:S01]  /*7950*/  @!P4 STG.E desc[UR12][R6.64+0x4], R37 ;  /* 0x000004250600c986 */ /* 0x0001e2000c10190c */
[----:B------:R-:W-:-:S03]  /*7960*/  ISETP.GE.AND P4, PT, R5, UR6, PT ;  /* 0x0000000605007c0c */ /* 0x000fc6000bf86270 */
[----:B------:R0:W-:Y:S10]  /*7970*/  @!P6 STG.E desc[UR12][R6.64+0x8], R15 ;  /* 0x0000080f0600e986 */ /* 0x0001f4000c10190c */
[----:B------:R-:W-:Y:S05]  /*7980*/  @P4 BRA `(.L_x_33) ;  /* 0x0000000000184947 */ /* 0x000fea0003800000 */
[----:B------:R-:W2:Y:S01]  /*7990*/  LDG.E R5, desc[UR12][R6.64+0xc] ;  /* 0x00000c0c06057981 */ /* 0x000ea2000c1e1900 */
[----:B------:R-:W1:Y:S01]  /*79a0*/  LDCU UR4, c[0x0][0x39c] ;  /* 0x00007380ff0477ac */ /* 0x000e620008000800 */
[----:B------:R-:W2:Y:S01]  /*79b0*/  LDCU UR5, c[0x0][0x3a0] ;  /* 0x00007400ff0577ac */ /* 0x000ea20008000800 */
[----:B-1----:R-:W-:-:S04]  /*79c0*/  FMUL R10, R10, UR4 ;  /* 0x000000040a0a7c20 */ /* 0x002fc80008400000 */
[----:B--2---:R-:W-:-:S05]  /*79d0*/  FFMA R5, R5, UR5, R10 ;  /* 0x0000000505057c23 */ /* 0x004fca000800000a */
[----:B------:R1:W-:Y:S02]  /*79e0*/  STG.E desc[UR12][R6.64+0xc], R5 ;  /* 0x00000c0506007986 */ /* 0x0003e4000c10190c */
.L_x_33:
[----:B------:R-:W-:Y:S05]  /*79f0*/  BSYNC.RECONVERGENT B0 ;  /* 0x0000000000007941 */ /* 0x000fea0003800200 */
.L_x_32:
[----:B------:R-:W-:Y:S04]  /*7a00*/  BSSY.RECONVERGENT B0, `(.L_x_34) ;  /* 0x000002c000007945 */ /* 0x000fe80003800200 */
[----:B------:R-:W-:Y:S05]  /*7a10*/  @P5 BRA `(.L_x_35) ;  /* 0x0000000000a85947 */ /* 0x000fea0003800000 */
[----:B------:R-:W-:Y:S01]  /*7a20*/  ISETP.GE.AND P4, PT, R3, UR6, PT ;  /* 0x0000000603007c0c */ /* 0x000fe2000bf86270 */
[----:B------:R-:W-:Y:S01]  /*7a30*/  IMAD R10, R9, UR6, RZ ;  /* 0x00000006090a7c24 */ /* 0x000fe2000f8e02ff */
[----:B------:R-:W2:Y:S11]  /*7a40*/  LDCU.64 UR4, c[0x0][0x390] ;  /* 0x00007200ff0477ac */ /* 0x000eb60008000a00 */
[----:B01----:R-:W0:Y:S01]  /*7a50*/  @!P4 LDC.64 R6, c[0x0][0x390] ;  /* 0x0000e400ff06cb82 */ /* 0x003e220000000a00 */
[----:B------:R-:W-:-:S07]  /*7a60*/  @!P4 IADD3 R5, PT, PT, R3, R10, RZ ;  /* 0x0000000a0305c210 */ /* 0x000fce0007ffe0ff */
[----:B------:R-:W1:Y:S08]  /*7a70*/  @!P4 LDC R12, c[0x0][0x39c] ;  /* 0x0000e700ff0ccb82 */ /* 0x000e700000000800 */
[----:B------:R-:W3:Y:S01]  /*7a80*/  @!P4 LDC R9, c[0x0][0x3a0] ;  /* 0x0000e800ff09cb82 */ /* 0x000ee20000000800 */
[----:B0-----:R-:W-:-:S05]  /*7a90*/  @!P4 IMAD.WIDE R6, R5, 0x4, R6 ;  /* 0x000000040506c825 */ /* 0x001fca00078e0206 */
[----:B------:R-:W3:Y:S01]  /*7aa0*/  @!P4 LDG.E R5, desc[UR12][R6.64] ;  /* 0x0000000c0605c981 */ /* 0x000ee2000c1e1900 */
[----:B------:R-:W-:Y:S01]  /*7ab0*/  IADD3 R13, PT, PT, R3, 0x2, RZ ;  /* 0x00000002030d7810 */ /* 0x000fe20007ffe0ff */
[----:B-1----:R-:W-:Y:S01]  /*7ac0*/  @!P4 FMUL R12, R11, R12 ;  /* 0x0000000c0b0cc220 */ /* 0x002fe20000400000 */
[----:B------:R-:W-:-:S04]  /*7ad0*/  IADD3 R11, PT, PT, R3, 0x1, RZ ;  /* 0x00000001030b7810 */ /* 0x000fc80007ffe0ff */
[----:B------:R-:W-:-:S13]  /*7ae0*/  ISETP.GE.AND P5, PT, R11, UR6, PT ;  /* 0x000000060b007c0c */ /* 0x000fda000bfa6270 */
[----:B------:R-:W0:Y:S01]  /*7af0*/  @!P5 LDC R14, c[0x0][0x39c] ;  /* 0x0000e700ff0edb82 */ /* 0x000e220000000800 */
[----:B---3--:R-:W-:Y:S01]  /*7b00*/  @!P4 FFMA R5, R5, R9, R12 ;  /* 0x000000090505c223 */ /* 0x008fe2000000000c */
[----:B------:R-:W-:Y:S02]  /*7b10*/  SHF.R.S32.HI R12, RZ, 0x1f, R10 ;  /* 0x0000001fff0c7819 */ /* 0x000fe4000001140a */
[----:B------:R-:W-:Y:S02]  /*7b20*/  IADD3 R9, P6, PT, R3, R10, RZ ;  /* 0x0000000a03097210 */ /* 0x000fe40007fde0ff */
[----:B------:R0:W-:Y:S01]  /*7b30*/  @!P4 STG.E desc[UR12][R6.64], R5 ;  /* 0x000000050600c986 */ /* 0x0001e2000c10190c */
[----:B------:R-:W-:Y:S02]  /*7b40*/  ISETP.GE.AND P4, PT, R13, UR6, PT ;  /* 0x000000060d007c0c */ /* 0x000fe4000bf86270 */
[----:B------:R-:W-:Y:S01]  /*7b50*/  LEA.HI.X.SX32 R12, R3, R12, 0x1, P6 ;  /* 0x0000000c030c7211 */ /* 0x000fe200030f0eff */
[----:B------:R-:W1:Y:S01]  /*7b60*/  @!P5 LDC R13, c[0x0][0x3a0] ;  /* 0x0000e800ff0ddb82 */ /* 0x000e620000000800 */
[----:B--2---:R-:W-:-:S04]  /*7b70*/  LEA R10, P6, R9, UR4, 0x2 ;  /* 0x00000004090a7c11 */ /* 0x004fc8000f8c10ff */
[----:B------:R-:W-:-:S05]  /*7b80*/  LEA.HI.X R11, R9, UR5, R12, 0x2, P6 ;  /* 0x00000005090b7c11 */ /* 0x000fca000b0f140c */
[----:B------:R-:W1:Y:S01]  /*7b90*/  @!P5 LDG.E R9, desc[UR12][R10.64+0x4] ;  /* 0x0000040c0a09d981 */ /* 0x000e62000c1e1900 */
[----:B------:R-:W2:Y:S03]  /*7ba0*/  @!P4 LDC R16, c[0x0][0x39c] ;  /* 0x0000e700ff10cb82 */ /* 0x000ea60000000800 */
[----:B------:R-:W3:Y:S01]  /*7bb0*/  @!P4 LDG.E R12, desc[UR12][R10.64+0x8] ;  /* 0x0000080c0a0cc981 */ /* 0x000ee2000c1e1900 */
[----:B0-----:R-:W-:Y:S01]  /*7bc0*/  @!P5 FMUL R6, R49, R14 ;  /* 0x0000000e3106d220 */ /* 0x001fe20000400000 */
[----:B------:R-:W-:-:S03]  /*7bd0*/  IADD3 R5, PT, PT, R3, 0x3, RZ ;  /* 0x0000000303057810 */ /* 0x000fc60007ffe0ff */
[----:B------:R-:W3:Y:S01]  /*7be0*/  @!P4 LDC R15, c[0x0][0x3a0] ;  /* 0x0000e800ff0fcb82 */ /* 0x000ee20000000800 */
[----:B--2---:R-:W-:Y:S01]  /*7bf0*/  @!P4 FMUL R51, R51, R16 ;  /* 0x000000103333c220 */ /* 0x004fe20000400000 */
[----:B-1----:R-:W-:-:S03]  /*7c00*/  @!P5 FFMA R9, R9, R13, R6 ;  /* 0x0000000d0909d223 */ /* 0x002fc60000000006 */
[----:B---3--:R-:W-:Y:S02]  /*7c10*/  @!P4 FFMA R51, R12, R15, R51 ;  /* 0x0000000f0c33c223 */ /* 0x008fe40000000033 */
[----:B------:R2:W-:Y:S04]  /*7c20*/  @!P5 STG.E desc[UR12][R10.64+0x4], R9 ;  /* 0x000004090a00d986 */ /* 0x0005e8000c10190c */
[----:B------:R2:W-:Y:S01]  /*7c30*/  @!P4 STG.E desc[UR12][R10.64+0x8], R51 ;  /* 0x000008330a00c986 */ /* 0x0005e2000c10190c */
[----:B------:R-:W-:-:S13]  /*7c40*/  ISETP.GE.AND P4, PT, R5, UR6, PT ;  /* 0x0000000605007c0c */ /* 0x000fda000bf86270 */
[----:B--2---:R-:W-:Y:S05]  /*7c50*/  @P4 BRA `(.L_x_35) ;  /* 0x0000000000184947 */ /* 0x004fea0003800000 */
[----:B------:R-:W2:Y:S01]  /*7c60*/  LDG.E R5, desc[UR12][R10.64+0xc] ;  /* 0x00000c0c0a057981 */ /* 0x000ea2000c1e1900 */
[----:B------:R-:W0:Y:S01]  /*7c70*/  LDCU UR4, c[0x0][0x39c] ;  /* 0x00007380ff0477ac */ /* 0x000e220008000800 */
[----:B------:R-:W2:Y:S01]  /*7c80*/  LDCU UR5, c[0x0][0x3a0] ;  /* 0x00007400ff0577ac */ /* 0x000ea20008000800 */
[----:B0-----:R-:W-:-:S04]  /*7c90*/  FMUL R48, R48, UR4 ;  /* 0x0000000430307c20 */ /* 0x001fc80008400000 */
[----:B--2---:R-:W-:-:S05]  /*7ca0*/  FFMA R5, R5, UR5, R48 ;  /* 0x0000000505057c23 */ /* 0x004fca0008000030 */
[----:B------:R2:W-:Y:S02]  /*7cb0*/  STG.E desc[UR12][R10.64+0xc], R5 ;  /* 0x00000c050a007986 */ /* 0x0005e4000c10190c */
.L_x_35:
[----:B------:R-:W-:Y:S05]  /*7cc0*/  BSYNC.RECONVERGENT B0 ;  /* 0x0000000000007941 */ /* 0x000fea0003800200 */
.L_x_34:
[----:B------:R-:W-:Y:S04]  /*7cd0*/  BSSY.RECONVERGENT B0, `(.L_x_36) ;  /* 0x000002c000007945 */ /* 0x000fe80003800200 */
[----:B------:R-:W-:Y:S05]  /*7ce0*/  @P0 BRA `(.L_x_37) ;  /* 0x0000000000a80947 */ /* 0x000fea0003800000 */
[C---:B------:R-:W-:Y:S01]  /*7cf0*/  ISETP.GE.AND P5, PT, R3.reuse, UR6, PT ;  /* 0x0000000603007c0c */ /* 0x040fe2000bfa6270 */
[----:B------:R-:W-:Y:S01]  /*7d00*/  IMAD R8, R8, UR6, RZ ;  /* 0x0000000608087c24 */ /* 0x000fe2000f8e02ff */
[----:B------:R-:W3:Y:S11]  /*7d10*/  LDCU.64 UR4, c[0x0][0x390] ;  /* 0x00007200ff0477ac */ /* 0x000ef60008000a00 */
[----:B01----:R-:W0:Y:S01]  /*7d20*/  @!P5 LDC.64 R6, c[0x0][0x390] ;  /* 0x0000e400ff06db82 */ /* 0x003e220000000a00 */
[----:B--2---:R-:W-:-:S07]  /*7d30*/  @!P5 IADD3 R5, PT, PT, R3, R8, RZ ;  /* 0x000000080305d210 */ /* 0x004fce0007ffe0ff */
[----:B------:R-:W1:Y:S08]  /*7d40*/  @!P5 LDC R10, c[0x0][0x39c] ;  /* 0x0000e700ff0adb82 */ /* 0x000e700000000800 */
[----:B------:R-:W2:Y:S01]  /*7d50*/  @!P5 LDC R11, c[0x0][0x3a0] ;  /* 0x0000e800ff0bdb82 */ /* 0x000ea20000000800 */
[----:B0-----:R-:W-:-:S05]  /*7d60*/  @!P5 IMAD.WIDE R6, R5, 0x4, R6 ;  /* 0x000000040506d825 */ /* 0x001fca00078e0206 */
[----:B------:R-:W2:Y:S01]  /*7d70*/  @!P5 LDG.E R5, desc[UR12][R6.64] ;  /* 0x0000000c0605d981 */ /* 0x000ea2000c1e1900 */
[----:B------:R-:W-:Y:S02]  /*7d80*/  IADD3 R13, PT, PT, R3, 0x1, RZ ;  /* 0x00000001030d7810 */ /* 0x000fe40007ffe0ff */
[----:B------:R-:W-:Y:S01]  /*7d90*/  SHF.R.S32.HI R12, RZ, 0x1f, R8 ;  /* 0x0000001fff0c7819 */ /* 0x000fe20000011408 */
[----:B-1----:R-:W-:Y:S01]  /*7da0*/  @!P5 FMUL R10, R53, R10 ;  /* 0x0000000a350ad220 */ /* 0x002fe20000400000 */
[C---:B------:R-:W-:Y:S02]  /*7db0*/  IADD3 R9, P6, PT, R3.reuse, R8, RZ ;  /* 0x0000000803097210 */ /* 0x040fe40007fde0ff */
[----:B------:R-:W-:Y:S02]  /*7dc0*/  IADD3 R14, PT, PT, R3, 0x2, RZ ;  /* 0x00000002030e7810 */ /* 0x000fe40007ffe0ff */
[----:B------:R-:W-:Y:S02]  /*7dd0*/  ISETP.GE.AND P4, PT, R13, UR6, PT ;  /* 0x000000060d007c0c */ /* 0x000fe4000bf86270 */
[----:B------:R-:W-:-:S02]  /*7de0*/  LEA.HI.X.SX32 R12, R3, R12, 0x1, P6 ;  /* 0x0000000c030c7211 */ /* 0x000fc400030f0eff */
[----:B------:R-:W-:Y:S02]  /*7df0*/  ISETP.GE.AND P0, PT, R14, UR6, PT ;  /* 0x000000060e007c0c */ /* 0x000fe4000bf06270 */
[----:B---3--:R-:W-:-:S04]  /*7e00*/  LEA R8, P6, R9, UR4, 0x2 ;  /* 0x0000000409087c11 */ /* 0x008fc8000f8c10ff */
[----:B------:R-:W-:-:S03]  /*7e10*/  LEA.HI.X R9, R9, UR5, R12, 0x2, P6 ;  /* 0x0000000509097c11 */ /* 0x000fc6000b0f140c */
[----:B------:R-:W0:Y:S08]  /*7e20*/  @!P4 LDC R12, c[0x0][0x39c] ;  /* 0x0000e700ff0ccb82 */ /* 0x000e300000000800 */
[----:B------:R-:W1:Y:S08]  /*7e30*/  @!P0 LDC R14, c[0x0][0x39c] ;  /* 0x0000e700ff0e8b82 */ /* 0x000e700000000800 */
[----:B------:R-:W3:Y:S08]  /*7e40*/  @!P4 LDC R13, c[0x0][0x3a0] ;  /* 0x0000e800ff0dcb82 */ /* 0x000ef00000000800 */
[----:B------:R-:W4:Y:S01]  /*7e50*/  @!P0 LDC R15, c[0x0][0x3a0] ;  /* 0x0000e800ff0f8b82 */ /* 0x000f220000000800 */
[----:B--2---:R-:W-:-:S05]  /*7e60*/  @!P5 FFMA R5, R5, R11, R10 ;  /* 0x0000000b0505d223 */ /* 0x004fca000000000a */
[----:B------:R2:W-:Y:S04]  /*7e70*/  @!P5 STG.E desc[UR12][R6.64], R5 ;  /* 0x000000050600d986 */ /* 0x0005e8000c10190c */
[----:B------:R-:W3:Y:S04]  /*7e80*/  @!P4 LDG.E R10, desc[UR12][R8.64+0x4] ;  /* 0x0000040c080ac981 */ /* 0x000ee8000c1e1900 */
[----:B------:R-:W4:Y:S01]  /*7e90*/  @!P0 LDG.E R11, desc[UR12][R8.64+0x8] ;  /* 0x0000080c080b8981 */ /* 0x000f22000c1e1900 */
[----:B0-----:R-:W-:Y:S01]  /*7ea0*/  @!P4 FMUL R55, R55, R12 ;  /* 0x0000000c3737c220 */ /* 0x001fe20000400000 */
[----:B-1----:R-:W-:Y:S01]  /*7eb0*/  @!P0 FMUL R12, R73, R14 ;  /* 0x0000000e490c8220 */ /* 0x002fe20000400000 */
[----:B--2---:R-:W-:-:S02]  /*7ec0*/  IADD3 R5, PT, PT, R3, 0x3, RZ ;  /* 0x0000000303057810 */ /* 0x004fc40007ffe0ff */
[----:B---3--:R-:W-:Y:S01]  /*7ed0*/  @!P4 FFMA R55, R10, R13, R55 ;  /* 0x0000000d0a37c223 */ /* 0x008fe20000000037 */
[----:B----4-:R-:W-:-:S04]  /*7ee0*/  @!P0 FFMA R11, R11, R15, R12 ;  /* 0x0000000f0b0b8223 */ /* 0x010fc8000000000c */
[----:B------:R3:W-:Y:S04]  /*7ef0*/  @!P4 STG.E desc[UR12][R8.64+0x4], R55 ;  /* 0x000004370800c986 */ /* 0x0007e8000c10190c */
[----:B------:R3:W-:Y:S01]  /*7f00*/  @!P0 STG.E desc[UR12][R8.64+0x8], R11 ;  /* 0x0000080b08008986 */ /* 0x0007e2000c10190c */
[----:B------:R-:W-:-:S13]  /*7f10*/  ISETP.GE.AND P0, PT, R5, UR6, PT ;  /* 0x0000000605007c0c */ /* 0x000fda000bf06270 */
[----:B---3--:R-:W-:Y:S05]  /*7f20*/  @P0 BRA `(.L_x_37) ;  /* 0x0000000000180947 */ /* 0x008fea0003800000 */
[----:B------:R-:W2:Y:S01]  /*7f30*/  LDG.E R5, desc[UR12][R8.64+0xc] ;  /* 0x00000c0c08057981 */ /* 0x000ea2000c1e1900 */
[----:B------:R-:W0:Y:S01]  /*7f40*/  LDCU UR4, c[0x0][0x39c] ;  /* 0x00007380ff0477ac */ /* 0x000e220008000800 */
[----:B------:R-:W2:Y:S01]  /*7f50*/  LDCU UR5, c[0x0][0x3a0] ;  /* 0x00007400ff0577ac */ /* 0x000ea20008000800 */
[----:B0-----:R-:W-:-:S04]  /*7f60*/  FMUL R52, R52, UR4 ;  /* 0x0000000434347c20 */ /* 0x001fc80008400000 */
[----:B--2---:R-:W-:-:S05]  /*7f70*/  FFMA R5, R5, UR5, R52 ;  /* 0x0000000505057c23 */ /* 0x004fca0008000034 */
[----:B------:R3:W-:Y:S02]  /*7f80*/  STG.E desc[UR12][R8.64+0xc], R5 ;  /* 0x00000c0508007986 */ /* 0x0007e4000c10190c */
.L_x_37:
[----:B------:R-:W-:Y:S05]  /*7f90*/  BSYNC.RECONVERGENT B0 ;  /* 0x0000000000007941 */ /* 0x000fea0003800200 */
.L_x_36:
[----:B------:R-:W-:Y:S04]  /*7fa0*/  BSSY.RECONVERGENT B0, `(.L_x_38) ;  /* 0x000002c000007945 */ /* 0x000fe80003800200 */
[----:B------:R-:W-:Y:S05]  /*7fb0*/  @P1 BRA `(.L_x_39) ;  /* 0x0000000000a81947 */ /* 0x000fea0003800000 */
[C---:B------:R-:W-:Y:S01]  /*7fc0*/  ISETP.GE.AND P1, PT, R3.reuse, UR6, PT ;  /* 0x0000000603007c0c */ /* 0x040fe2000bf26270 */
[----:B------:R-:W-:Y:S01]  /*7fd0*/  IMAD R2, R2, UR6, RZ ;  /* 0x0000000602027c24 */ /* 0x000fe2000f8e02ff */
[----:B------:R-:W4:Y:S11]  /*7fe0*/  LDCU.64 UR4, c[0x0][0x390] ;  /* 0x00007200ff0477ac */ /* 0x000f360008000a00 */
[----:B01----:R-:W0:Y:S01]  /*7ff0*/  @!P1 LDC.64 R6, c[0x0][0x390] ;  /* 0x0000e400ff069b82 */ /* 0x003e220000000a00 */
[----:B--23--:R-:W-:-:S07]  /*8000*/  @!P1 IADD3 R5, PT, PT, R3, R2, RZ ;  /* 0x0000000203059210 */ /* 0x00cfce0007ffe0ff */
[----:B------:R-:W1:Y:S08]  /*8010*/  @!P1 LDC R10, c[0x0][0x39c] ;  /* 0x0000e700ff0a9b82 */ /* 0x000e700000000800 */
[----:B------:R-:W2:Y:S01]  /*8020*/  @!P1 LDC R11, c[0x0][0x3a0] ;  /* 0x0000e800ff0b9b82 */ /* 0x000ea20000000800 */
[----:B0-----:R-:W-:-:S05]  /*8030*/  @!P1 IMAD.WIDE R6, R5, 0x4, R6 ;  /* 0x0000000405069825 */ /* 0x001fca00078e0206 */
[----:B------:R-:W2:Y:S01]  /*8040*/  @!P1 LDG.E R5, desc[UR12][R6.64] ;  /* 0x0000000c06059981 */ /* 0x000ea2000c1e1900 */
[C---:B------:R-:W-:Y:S02]  /*8050*/  IADD3 R12, PT, PT, R3.reuse, 0x1, RZ ;  /* 0x00000001030c7810 */ /* 0x040fe40007ffe0ff */
[C---:B------:R-:W-:Y:S02]  /*8060*/  IADD3 R13, PT, PT, R3.reuse, 0x2, RZ ;  /* 0x00000002030d7810 */ /* 0x040fe40007ffe0ff */
[----:B------:R-:W-:Y:S02]  /*8070*/  SHF.R.S32.HI R8, RZ, 0x1f, R2 ;  /* 0x0000001fff087819 */ /* 0x000fe40000011402 */
[----:B------:R-:W-:Y:S01]  /*8080*/  IADD3 R9, P0, PT, R3, R2, RZ ;  /* 0x0000000203097210 */ /* 0x000fe20007f1e0ff */
[----:B-1----:R-:W-:Y:S01]  /*8090*/  @!P1 FMUL R2, R89, R10 ;  /* 0x0000000a59029220 */ /* 0x002fe20000400000 */
[----:B------:R-:W-:Y:S02]  /*80a0*/  ISETP.GE.AND P4, PT, R12, UR6, PT ;  /* 0x000000060c007c0c */ /* 0x000fe4000bf86270 */
[----:B------:R-:W-:-:S02]  /*80b0*/  ISETP.GE.AND P5, PT, R13, UR6, PT ;  /* 0x000000060d007c0c */ /* 0x000fc4000bfa6270 */
[----:B------:R-:W-:Y:S02]  /*80c0*/  LEA.HI.X.SX32 R10, R3, R8, 0x1, P0 ;  /* 0x00000008030a7211 */ /* 0x000fe400000f0eff */
[----:B----4-:R-:W-:-:S04]  /*80d0*/  LEA R8, P0, R9, UR4, 0x2 ;  /* 0x0000000409087c11 */ /* 0x010fc8000f8010ff */
[----:B------:R-:W-:-:S03]  /*80e0*/  LEA.HI.X R9, R9, UR5, R10, 0x2, P0 ;  /* 0x0000000509097c11 */ /* 0x000fc600080f140a */
[----:B------:R-:W0:Y:S08]  /*80f0*/  @!P4 LDC R12, c[0x0][0x39c] ;  /* 0x0000e700ff0ccb82 */ /* 0x000e300000000800 */
[----:B------:R-:W1:Y:S08]  /*8100*/  @!P5 LDC R14, c[0x0][0x39c] ;  /* 0x0000e700ff0edb82 */ /* 0x000e700000000800 */
[----:B------:R-:W3:Y:S01]  /*8110*/  @!P5 LDC R13, c[0x0][0x3a0] ;  /* 0x0000e800ff0ddb82 */ /* 0x000ee20000000800 */
[----:B--2---:R-:W-:-:S07]  /*8120*/  @!P1 FFMA R5, R5, R11, R2 ;  /* 0x0000000b05059223 */ /* 0x004fce0000000002 */
[----:B------:R-:W2:Y:S01]  /*8130*/  @!P4 LDC R11, c[0x0][0x3a0] ;  /* 0x0000e800ff0bcb82 */ /* 0x000ea20000000800 */
[----:B------:R4:W-:Y:S04]  /*8140*/  @!P1 STG.E desc[UR12][R6.64], R5 ;  /* 0x0000000506009986 */ /* 0x0009e8000c10190c */
[----:B------:R-:W2:Y:S04]  /*8150*/  @!P4 LDG.E R2, desc[UR12][R8.64+0x4] ;  /* 0x0000040c0802c981 */ /* 0x000ea8000c1e1900 */
[----:B------:R-:W3:Y:S01]  /*8160*/  @!P5 LDG.E R10, desc[UR12][R8.64+0x8] ;  /* 0x0000080c080ad981 */ /* 0x000ee2000c1e1900 */
        /* <DEDUP_REMOVED lines=10> */
[----:B------:R-:W4:Y:S01]  /*8210*/  LDCU UR4, c[0x0][0x39c] ;  /* 0x00007380ff0477ac */ /* 0x000f220008000800 */
[----:B------:R-:W2:Y:S01]  /*8220*/  LDCU UR5, c[0x0][0x3a0] ;  /* 0x00007400ff0577ac */ /* 0x000ea20008000800 */
[----:B----4-:R-:W-:-:S04]  /*8230*/  FMUL R5, R72, UR4 ;  /* 0x0000000448057c20 */ /* 0x010fc80008400000 */
[----:B--2---:R-:W-:-:S05]  /*8240*/  FFMA R5, R2, UR5, R5 ;  /* 0x0000000502057c23 */ /* 0x004fca0008000005 */
[----:B------:R0:W-:Y:S02]  /*8250*/  STG.E desc[UR12][R8.64+0xc], R5 ;  /* 0x00000c0508007986 */ /* 0x0001e4000c10190c */
.L_x_39:
[----:B------:R-:W-:Y:S05]  /*8260*/  BSYNC.RECONVERGENT B0 ;  /* 0x0000000000007941 */ /* 0x000fea0003800200 */
.L_x_38:
[----:B------:R-:W-:Y:S04]  /*8270*/  BSSY.RECONVERGENT B0, `(.L_x_40) ;  /* 0x000002c000007945 */ /* 0x000fe80003800200 */
[----:B------:R-:W-:Y:S05]  /*8280*/  @P2 BRA `(.L_x_41) ;  /* 0x0000000000a82947 */ /* 0x000fea0003800000 */
[C---:B------:R-:W-:Y:S01]  /*8290*/  ISETP.GE.AND P1, PT, R3.reuse, UR6, PT ;  /* 0x0000000603007c0c */ /* 0x040fe2000bf26270 */
[----:B------:R-:W-:Y:S01]  /*82a0*/  IMAD R0, R0, UR6, RZ ;  /* 0x0000000600007c24 */ /* 0x000fe2000f8e02ff */
[----:B------:R-:W5:Y:S11]  /*82b0*/  LDCU.64 UR4, c[0x0][0x390] ;  /* 0x00007200ff0477ac */ /* 0x000f760008000a00 */
[----:B01--4-:R-:W0:Y:S01]  /*82c0*/  @!P1 LDC.64 R6, c[0x0][0x390] ;  /* 0x0000e400ff069b82 */ /* 0x013e220000000a00 */
[----:B--23--:R-:W-:-:S07]  /*82d0*/  @!P1 IADD3 R5, PT, PT, R3, R0, RZ ;  /* 0x0000000003059210 */ /* 0x00cfce0007ffe0ff */
[----:B------:R-:W1:Y:S08]  /*82e0*/  @!P1 LDC R10, c[0x0][0x39c] ;  /* 0x0000e700ff0a9b82 */ /* 0x000e700000000800 */
[----:B------:R-:W2:Y:S01]  /*82f0*/  @!P1 LDC R9, c[0x0][0x3a0] ;  /* 0x0000e800ff099b82 */ /* 0x000ea20000000800 */
[----:B0-----:R-:W-:-:S05]  /*8300*/  @!P1 IMAD.WIDE R6, R5, 0x4, R6 ;  /* 0x0000000405069825 */ /* 0x001fca00078e0206 */
[----:B------:R-:W2:Y:S01]  /*8310*/  @!P1 LDG.E R2, desc[UR12][R6.64] ;  /* 0x0000000c06029981 */ /* 0x000ea2000c1e1900 */
[C---:B------:R-:W-:Y:S02]  /*8320*/  IADD3 R5, PT, PT, R3.reuse, 0x1, RZ ;  /* 0x0000000103057810 */ /* 0x040fe40007ffe0ff */
[----:B------:R-:W-:Y:S01]  /*8330*/  IADD3 R11, PT, PT, R3, 0x2, RZ ;  /* 0x00000002030b7810 */ /* 0x000fe20007ffe0ff */
[----:B-1----:R-:W-:Y:S01]  /*8340*/  @!P1 FMUL R81, R81, R10 ;  /* 0x0000000a51519220 */ /* 0x002fe20000400000 */
[----:B------:R-:W-:Y:S02]  /*8350*/  SHF.R.S32.HI R8, RZ, 0x1f, R0 ;  /* 0x0000001fff087819 */ /* 0x000fe40000011400 */
[----:B------:R-:W-:Y:S02]  /*8360*/  IADD3 R0, P0, PT, R3, R0, RZ ;  /* 0x0000000003007210 */ /* 0x000fe40007f1e0ff */
[----:B------:R-:W-:Y:S02]  /*8370*/  ISETP.GE.AND P2, PT, R5, UR6, PT ;  /* 0x0000000605007c0c */ /* 0x000fe4000bf46270 */
[----:B------:R-:W-:-:S02]  /*8380*/  ISETP.GE.AND P4, PT, R11, UR6, PT ;  /* 0x000000060b007c0c */ /* 0x000fc4000bf86270 */
[----:B------:R-:W-:Y:S02]  /*8390*/  LEA.HI.X.SX32 R5, R3, R8, 0x1, P0 ;  /* 0x0000000803057211 */ /* 0x000fe400000f0eff */
[----:B-----5:R-:W-:-:S07]  /*83a0*/  LEA R8, P0, R0, UR4, 0x2 ;  /* 0x0000000400087c11 */ /* 0x020fce000f8010ff */
[----:B------:R-:W0:Y:S08]  /*83b0*/  @!P2 LDC R10, c[0x0][0x39c] ;  /* 0x0000e700ff0aab82 */ /* 0x000e300000000800 */
[----:B------:R-:W1:Y:S08]  /*83c0*/  @!P4 LDC R12, c[0x0][0x39c] ;  /* 0x0000e700ff0ccb82 */ /* 0x000e700000000800 */
[----:B------:R-:W3:Y:S01]  /*83d0*/  @!P4 LDC R11, c[0x0][0x3a0] ;  /* 0x0000e800ff0bcb82 */ /* 0x000ee20000000800 */
[----:B--2---:R-:W-:Y:S01]  /*83e0*/  @!P1 FFMA R81, R2, R9, R81 ;  /* 0x0000000902519223 */ /* 0x004fe20000000051 */
[----:B------:R-:W-:-:S06]  /*83f0*/  LEA.HI.X R9, R0, UR5, R5, 0x2, P0 ;  /* 0x0000000500097c11 */ /* 0x000fcc00080f1405 */
        /* <DEDUP_REMOVED lines=14> */
[----:B------:R-:W0:Y:S01]  /*84e0*/  LDCU UR4, c[0x0][0x39c] ;  /* 0x00007380ff0477ac */ /* 0x000e220008000800 */
[----:B------:R-:W2:Y:S01]  /*84f0*/  LDCU UR5, c[0x0][0x3a0] ;  /* 0x00007400ff0577ac */ /* 0x000ea20008000800 */
[----:B0-----:R-:W-:-:S04]  /*8500*/  FMUL R5, R68, UR4 ;  /* 0x0000000444057c20 */ /* 0x001fc80008400000 */
[----:B--2---:R-:W-:-:S05]  /*8510*/  FFMA R5, R0, UR5, R5 ;  /* 0x0000000500057c23 */ /* 0x004fca0008000005 */
[----:B------:R0:W-:Y:S02]  /*8520*/  STG.E desc[UR12][R8.64+0xc], R5 ;  /* 0x00000c0508007986 */ /* 0x0001e4000c10190c */
.L_x_41:
[----:B------:R-:W-:Y:S05]  /*8530*/  BSYNC.RECONVERGENT B0 ;  /* 0x0000000000007941 */ /* 0x000fea0003800200 */
.L_x_40:
[----:B------:R-:W-:Y:S05]  /*8540*/  @P3 EXIT ;  /* 0x000000000000394d */ /* 0x000fea0003800000 */
        /* <DEDUP_REMOVED lines=17> */
[----:B-----5:R-:W-:-:S04]  /*8660*/  LEA R6, P0, R0, UR4, 0x2 ;  /* 0x0000000400067c11 */ /* 0x020fc8000f8010ff */
        /* <DEDUP_REMOVED lines=9> */
[----:B------:R-:W-:Y:S01]  /*8700*/  IADD3 R12, PT, PT, R3, 0x3, RZ ;  /* 0x00000003030c7810 */ /* 0x000fe20007ffe0ff */
[----:B0-----:R-:W-:Y:S01]  /*8710*/  @!P2 FMUL R87, R87, R8 ;  /* 0x000000085757a220 */ /* 0x001fe20000400000 */
[----:B-1----:R-:W-:-:S02]  /*8720*/  @!P3 FMUL R3, R70, R11 ;  /* 0x0000000b4603b220 */ /* 0x002fc40000400000 */
[----:B------:R-:W-:Y:S01]  /*8730*/  ISETP.GE.AND P0, PT, R12, UR6, PT ;  /* 0x000000060c007c0c */ /* 0x000fe2000bf06270 */
[----:B--2---:R-:W-:Y:S01]  /*8740*/  @!P2 FFMA R87, R0, R9, R87 ;  /* 0x000000090057a223 */ /* 0x004fe20000000057 */
[----:B---3--:R-:W-:-:S04]  /*8750*/  @!P3 FFMA R3, R2, R10, R3 ;  /* 0x0000000a0203b223 */ /* 0x008fc80000000003 */
[----:B------:R4:W-:Y:S04]  /*8760*/  @!P2 STG.E desc[UR12][R6.64+0x4], R87 ;  /* 0x000004570600a986 */ /* 0x0009e8000c10190c */
[----:B------:R4:W-:Y:S03]  /*8770*/  @!P3 STG.E desc[UR12][R6.64+0x8], R3 ;  /* 0x000008030600b986 */ /* 0x0009e6000c10190c */
[----:B------:R-:W-:Y:S05]  /*8780*/  @P0 EXIT ;  /* 0x000000000000094d */ /* 0x000fea0003800000 */
[----:B------:R-:W2:Y:S01]  /*8790*/  LDG.E R0, desc[UR12][R6.64+0xc] ;  /* 0x00000c0c06007981 */ /* 0x000ea2000c1e1900 */
[----:B------:R-:W4:Y:S01]  /*87a0*/  LDCU UR4, c[0x0][0x39c] ;  /* 0x00007380ff0477ac */ /* 0x000f220008000800 */
[----:B------:R-:W2:Y:S01]  /*87b0*/  LDCU UR5, c[0x0][0x3a0] ;  /* 0x00007400ff0577ac */ /* 0x000ea20008000800 */
[----:B----4-:R-:W-:-:S04]  /*87c0*/  FMUL R3, R74, UR4 ;  /* 0x000000044a037c20 */ /* 0x010fc80008400000 */
[----:B--2---:R-:W-:-:S05]  /*87d0*/  FFMA R3, R0, UR5, R3 ;  /* 0x0000000500037c23 */ /* 0x004fca0008000003 */
[----:B------:R-:W-:Y:S01]  /*87e0*/  STG.E desc[UR12][R6.64+0xc], R3 ;  /* 0x00000c0306007986 */ /* 0x000fe2000c10190c */
[----:B------:R-:W-:Y:S05]  /*87f0*/  EXIT ;  /* 0x000000000000794d */ /* 0x000fea0003800000 */
.L_x_42:
        /* <DEDUP_REMOVED lines=16> */
.L_x_44:


//--------------------- .nv.shared.reserved.0     --------------------------
	.section	.nv.shared.reserved.0,"aw",@nobits
	.weak		__nv_reservedSMEM_offset_0_alias
	.size		__nv_reservedSMEM_offset_0_alias, 0, 64
	.other		__nv_reservedSMEM_offset_0_alias,@"STO_CUDA_RESERVED_SHARED STV_DEFAULT"
__nv_reservedSMEM_offset_0_alias:
	.zero		0
	.zero		64


//--------------------- .nv.shared._Z15sgemm_optimizedPKfS0_Pfiff --------------------------
	.section	.nv.shared._Z15sgemm_optimizedPKfS0_Pfiff,"aw",@nobits
	.sectionflags	@""
	.align	4
.nv.shared._Z15sgemm_optimizedPKfS0_Pfiff:
	.zero		50176


//--------------------- .nv.constant0._Z10sgemm_wmmaPK6__halfS1_Pfiff --------------------------
	.section	.nv.constant0._Z10sgemm_wmmaPK6__halfS1_Pfiff,"a",@progbits
	.sectionflags	@""
	.align	4
.nv.constant0._Z10sgemm_wmmaPK6__halfS1_Pfiff:
	.zero		932


//--------------------- .nv.constant0._Z15sgemm_optimizedPKfS0_Pfiff --------------------------
	.section	.nv.constant0._Z15sgemm_optimizedPKfS0_Pfiff,"a",@progbits
	.sectionflags	@""
	.align	4
.nv.constant0._Z15sgemm_optimizedPKfS0_Pfiff:
	.zero		932


//--------------------- SYMBOLS --------------------------

	.type		.nv.reservedSmem.offset0,@object
	.size		.nv.reservedSmem.offset0,0x4
	.type		.nv.reservedSmem.cap,@object
	.size		.nv.reservedSmem.cap,0x4
